//
// Generated by NVIDIA NVVM Compiler
//
// Compiler Build ID: CL-36424714
// Cuda compilation tools, release 13.0, V13.0.88
// Based on NVVM 20.0.0
//

.version 9.0
.target sm_100
.address_size 64

	// .globl	_Z10jacobi_GPUPdS_S_l
.const .align 4 .b8 filter[36] = {0, 0, 0, 0, 0, 0, 128, 62, 0, 0, 0, 0, 0, 0, 128, 62, 0, 0, 0, 0, 0, 0, 128, 62, 0, 0, 0, 0, 0, 0, 128, 62};
.const .align 4 .b8 laplace[36] = {0, 0, 0, 0, 0, 0, 128, 191, 0, 0, 0, 0, 0, 0, 128, 191, 0, 0, 128, 64, 0, 0, 128, 191, 0, 0, 0, 0, 0, 0, 128, 191};
// _ZZ10jacobi_GPUPdS_S_lE4smem has been demoted
// _ZZ7res_GPUPdS_S_lE4smem has been demoted
// _ZZ9reductionPdPKdlE4smem has been demoted

.visible .entry _Z10jacobi_GPUPdS_S_l(
	.param .u64 .ptr .align 1 _Z10jacobi_GPUPdS_S_l_param_0,
	.param .u64 .ptr .align 1 _Z10jacobi_GPUPdS_S_l_param_1,
	.param .u64 .ptr .align 1 _Z10jacobi_GPUPdS_S_l_param_2,
	.param .u64 _Z10jacobi_GPUPdS_S_l_param_3
)
{
	.reg .pred 	%p<7>;
	.reg .b32 	%r<17>;
	.reg .b32 	%f<29>;
	.reg .b64 	%rd<24>;
	.reg .b64 	%fd<28>;
	// demoted variable
	.shared .align 4 .b8 _ZZ10jacobi_GPUPdS_S_lE4smem[4900];
	ld.param.u64 	%rd5, [_Z10jacobi_GPUPdS_S_l_param_0];
	ld.param.u64 	%rd6, [_Z10jacobi_GPUPdS_S_l_param_1];
	ld.param.u64 	%rd7, [_Z10jacobi_GPUPdS_S_l_param_2];
	ld.param.u64 	%rd8, [_Z10jacobi_GPUPdS_S_l_param_3];
	mov.u32 	%r6, %ctaid.x;
	mul.lo.s32 	%r7, %r6, 29;
	cvt.u64.u32 	%rd9, %r7;
	mov.u32 	%r8, %ctaid.y;
	mul.lo.s32 	%r1, %r8, 29;
	mov.u32 	%r2, %tid.x;
	mov.u32 	%r9, _ZZ10jacobi_GPUPdS_S_lE4smem;
	mad.lo.s32 	%r10, %r2, 140, %r9;
	mov.u32 	%r3, %tid.y;
	shl.b32 	%r11, %r3, 2;
	add.s32 	%r4, %r10, %r11;
	mov.b32 	%r12, 0;
	st.shared.u32 	[%r4], %r12;
	cvt.u64.u32 	%rd10, %r2;
	add.s64 	%rd1, %rd9, %rd10;
	add.s64 	%rd2, %rd8, 2;
	setp.ge.s64 	%p1, %rd1, %rd2;
	@%p1 bra 	$L__BB0_3;
	add.s32 	%r13, %r1, %r3;
	cvt.u64.u32 	%rd3, %r13;
	setp.le.u64 	%p2, %rd2, %rd3;
	@%p2 bra 	$L__BB0_3;
	mad.lo.s64 	%rd11, %rd2, %rd1, %rd3;
	cvta.to.global.u64 	%rd12, %rd6;
	shl.b64 	%rd13, %rd11, 3;
	add.s64 	%rd14, %rd12, %rd13;
	ld.global.f64 	%fd2, [%rd14];
	cvt.rn.f32.f64 	%f1, %fd2;
	st.shared.f32 	[%r4], %f1;
$L__BB0_3:
	cvt.rn.f64.s64 	%fd3, %rd8;
	add.f64 	%fd4, %fd3, 0d3FF0000000000000;
	rcp.rn.f64 	%fd5, %fd4;
	bar.sync 	0;
	ld.shared.f32 	%f2, [%r4];
	ld.const.f32 	%f3, [filter];
	mul.f32 	%f4, %f2, %f3;
	cvt.f64.f32 	%fd6, %f4;
	add.f64 	%fd7, %fd6, 0d0000000000000000;
	ld.shared.f32 	%f5, [%r4+4];
	ld.const.f32 	%f6, [filter+4];
	mul.f32 	%f7, %f5, %f6;
	cvt.f64.f32 	%fd8, %f7;
	add.f64 	%fd9, %fd7, %fd8;
	ld.shared.f32 	%f8, [%r4+8];
	ld.const.f32 	%f9, [filter+8];
	mul.f32 	%f10, %f8, %f9;
	cvt.f64.f32 	%fd10, %f10;
	add.f64 	%fd11, %fd9, %fd10;
	ld.shared.f32 	%f11, [%r4+140];
	ld.const.f32 	%f12, [filter+12];
	mul.f32 	%f13, %f11, %f12;
	cvt.f64.f32 	%fd12, %f13;
	add.f64 	%fd13, %fd11, %fd12;
	ld.shared.f32 	%f14, [%r4+144];
	ld.const.f32 	%f15, [filter+16];
	mul.f32 	%f16, %f14, %f15;
	cvt.f64.f32 	%fd14, %f16;
	add.f64 	%fd15, %fd13, %fd14;
	ld.shared.f32 	%f17, [%r4+148];
	ld.const.f32 	%f18, [filter+20];
	mul.f32 	%f19, %f17, %f18;
	cvt.f64.f32 	%fd16, %f19;
	add.f64 	%fd17, %fd15, %fd16;
	ld.shared.f32 	%f20, [%r4+280];
	ld.const.f32 	%f21, [filter+24];
	mul.f32 	%f22, %f20, %f21;
	cvt.f64.f32 	%fd18, %f22;
	add.f64 	%fd19, %fd17, %fd18;
	ld.shared.f32 	%f23, [%r4+284];
	ld.const.f32 	%f24, [filter+28];
	mul.f32 	%f25, %f23, %f24;
	cvt.f64.f32 	%fd20, %f25;
	add.f64 	%fd21, %fd19, %fd20;
	ld.shared.f32 	%f26, [%r4+288];
	ld.const.f32 	%f27, [filter+32];
	mul.f32 	%f28, %f26, %f27;
	cvt.f64.f32 	%fd22, %f28;
	add.f64 	%fd23, %fd21, %fd22;
	mul.f64 	%fd24, %fd5, 0d3FD0000000000000;
	mul.f64 	%fd25, %fd5, %fd24;
	add.s32 	%r5, %r1, %r3;
	cvt.u64.u32 	%rd15, %r5;
	mad.lo.s64 	%rd4, %rd2, %rd1, %rd15;
	cvta.to.global.u64 	%rd16, %rd7;
	shl.b64 	%rd17, %rd4, 3;
	add.s64 	%rd18, %rd16, %rd17;
	ld.global.f64 	%fd26, [%rd18];
	fma.rn.f64 	%fd1, %fd25, %fd26, %fd23;
	max.u32 	%r15, %r2, %r3;
	setp.gt.u32 	%p3, %r15, 28;
	setp.ge.s64 	%p4, %rd1, %rd8;
	or.pred  	%p5, %p3, %p4;
	@%p5 bra 	$L__BB0_6;
	add.s32 	%r16, %r5, 3;
	cvt.u64.u32 	%rd19, %r16;
	setp.lt.u64 	%p6, %rd2, %rd19;
	@%p6 bra 	$L__BB0_6;
	abs.f64 	%fd27, %fd1;
	add.s64 	%rd20, %rd4, %rd2;
	cvta.to.global.u64 	%rd21, %rd5;
	shl.b64 	%rd22, %rd20, 3;
	add.s64 	%rd23, %rd21, %rd22;
	st.global.f64 	[%rd23+8], %fd27;
$L__BB0_6:
	ret;

}
	// .globl	_Z7res_GPUPdS_S_l
.visible .entry _Z7res_GPUPdS_S_l(
	.param .u64 .ptr .align 1 _Z7res_GPUPdS_S_l_param_0,
	.param .u64 .ptr .align 1 _Z7res_GPUPdS_S_l_param_1,
	.param .u64 .ptr .align 1 _Z7res_GPUPdS_S_l_param_2,
	.param .u64 _Z7res_GPUPdS_S_l_param_3
)
{
	.reg .pred 	%p<7>;
	.reg .b32 	%r<17>;
	.reg .b32 	%f<29>;
	.reg .b64 	%rd<24>;
	.reg .b64 	%fd<28>;
	// demoted variable
	.shared .align 4 .b8 _ZZ7res_GPUPdS_S_lE4smem[4900];
	ld.param.u64 	%rd5, [_Z7res_GPUPdS_S_l_param_0];
	ld.param.u64 	%rd6, [_Z7res_GPUPdS_S_l_param_1];
	ld.param.u64 	%rd7, [_Z7res_GPUPdS_S_l_param_2];
	ld.param.u64 	%rd8, [_Z7res_GPUPdS_S_l_param_3];
	mov.u32 	%r6, %ctaid.x;
	mul.lo.s32 	%r7, %r6, 29;
	cvt.u64.u32 	%rd9, %r7;
	mov.u32 	%r8, %ctaid.y;
	mul.lo.s32 	%r1, %r8, 29;
	mov.u32 	%r2, %tid.x;
	mov.u32 	%r9, _ZZ7res_GPUPdS_S_lE4smem;
	mad.lo.s32 	%r10, %r2, 140, %r9;
	mov.u32 	%r3, %tid.y;
	shl.b32 	%r11, %r3, 2;
	add.s32 	%r4, %r10, %r11;
	mov.b32 	%r12, 0;
	st.shared.u32 	[%r4], %r12;
	cvt.u64.u32 	%rd10, %r2;
	add.s64 	%rd1, %rd9, %rd10;
	add.s64 	%rd2, %rd8, 2;
	setp.ge.s64 	%p1, %rd1, %rd2;
	@%p1 bra 	$L__BB1_3;
	add.s32 	%r13, %r1, %r3;
	cvt.u64.u32 	%rd3, %r13;
	setp.le.u64 	%p2, %rd2, %rd3;
	@%p2 bra 	$L__BB1_3;
	mad.lo.s64 	%rd11, %rd2, %rd1, %rd3;
	cvta.to.global.u64 	%rd12, %rd6;
	shl.b64 	%rd13, %rd11, 3;
	add.s64 	%rd14, %rd12, %rd13;
	ld.global.f64 	%fd2, [%rd14];
	cvt.rn.f32.f64 	%f1, %fd2;
	st.shared.f32 	[%r4], %f1;
$L__BB1_3:
	cvt.rn.f64.s64 	%fd3, %rd8;
	add.f64 	%fd4, %fd3, 0d3FF0000000000000;
	rcp.rn.f64 	%fd5, %fd4;
	bar.sync 	0;
	ld.shared.f32 	%f2, [%r4];
	ld.const.f32 	%f3, [laplace];
	mul.f32 	%f4, %f2, %f3;
	cvt.f64.f32 	%fd6, %f4;
	add.f64 	%fd7, %fd6, 0d0000000000000000;
	ld.shared.f32 	%f5, [%r4+4];
	ld.const.f32 	%f6, [laplace+4];
	mul.f32 	%f7, %f5, %f6;
	cvt.f64.f32 	%fd8, %f7;
	add.f64 	%fd9, %fd7, %fd8;
	ld.shared.f32 	%f8, [%r4+8];
	ld.const.f32 	%f9, [laplace+8];
	mul.f32 	%f10, %f8, %f9;
	cvt.f64.f32 	%fd10, %f10;
	add.f64 	%fd11, %fd9, %fd10;
	ld.shared.f32 	%f11, [%r4+140];
	ld.const.f32 	%f12, [laplace+12];
	mul.f32 	%f13, %f11, %f12;
	cvt.f64.f32 	%fd12, %f13;
	add.f64 	%fd13, %fd11, %fd12;
	ld.shared.f32 	%f14, [%r4+144];
	ld.const.f32 	%f15, [laplace+16];
	mul.f32 	%f16, %f14, %f15;
	cvt.f64.f32 	%fd14, %f16;
	add.f64 	%fd15, %fd13, %fd14;
	ld.shared.f32 	%f17, [%r4+148];
	ld.const.f32 	%f18, [laplace+20];
	mul.f32 	%f19, %f17, %f18;
	cvt.f64.f32 	%fd16, %f19;
	add.f64 	%fd17, %fd15, %fd16;
	ld.shared.f32 	%f20, [%r4+280];
	ld.const.f32 	%f21, [laplace+24];
	mul.f32 	%f22, %f20, %f21;
	cvt.f64.f32 	%fd18, %f22;
	add.f64 	%fd19, %fd17, %fd18;
	ld.shared.f32 	%f23, [%r4+284];
	ld.const.f32 	%f24, [laplace+28];
	mul.f32 	%f25, %f23, %f24;
	cvt.f64.f32 	%fd20, %f25;
	add.f64 	%fd21, %fd19, %fd20;
	ld.shared.f32 	%f26, [%r4+288];
	ld.const.f32 	%f27, [laplace+32];
	mul.f32 	%f28, %f26, %f27;
	cvt.f64.f32 	%fd22, %f28;
	add.f64 	%fd23, %fd21, %fd22;
	mul.f64 	%fd24, %fd5, %fd5;
	div.rn.f64 	%fd25, %fd23, %fd24;
	add.s32 	%r5, %r1, %r3;
	cvt.u64.u32 	%rd15, %r5;
	mad.lo.s64 	%rd4, %rd2, %rd1, %rd15;
	cvta.to.global.u64 	%rd16, %rd7;
	shl.b64 	%rd17, %rd4, 3;
	add.s64 	%rd18, %rd16, %rd17;
	ld.global.f64 	%fd26, [%rd18];
	sub.f64 	%fd1, %fd25, %fd26;
	max.u32 	%r15, %r2, %r3;
	setp.gt.u32 	%p3, %r15, 28;
	setp.ge.s64 	%p4, %rd1, %rd8;
	or.pred  	%p5, %p3, %p4;
	@%p5 bra 	$L__BB1_6;
	add.s32 	%r16, %r5, 3;
	cvt.u64.u32 	%rd19, %r16;
	setp.lt.u64 	%p6, %rd2, %rd19;
	@%p6 bra 	$L__BB1_6;
	abs.f64 	%fd27, %fd1;
	add.s64 	%rd20, %rd4, %rd2;
	cvta.to.global.u64 	%rd21, %rd5;
	shl.b64 	%rd22, %rd20, 3;
	add.s64 	%rd23, %rd21, %rd22;
	st.global.f64 	[%rd23+8], %fd27;
$L__BB1_6:
	ret;

}
	// .globl	_Z9reductionPdPKdl
.visible .entry _Z9reductionPdPKdl(
	.param .u64 .ptr .align 1 _Z9reductionPdPKdl_param_0,
	.param .u64 .ptr .align 1 _Z9reductionPdPKdl_param_1,
	.param .u64 _Z9reductionPdPKdl_param_2
)
{
	.reg .pred 	%p<8>;
	.reg .b32 	%r<8>;
	.reg .b64 	%rd<12>;
	.reg .b64 	%fd<32>;
	// demoted variable
	.shared .align 8 .b8 _ZZ9reductionPdPKdlE4smem[8192];
	ld.param.u64 	%rd2, [_Z9reductionPdPKdl_param_0];
	ld.param.u64 	%rd3, [_Z9reductionPdPKdl_param_1];
	ld.param.u64 	%rd4, [_Z9reductionPdPKdl_param_2];
	mov.u32 	%r1, %ctaid.x;
	mov.u32 	%r4, %ntid.x;
	mov.u32 	%r2, %tid.x;
	mad.lo.s32 	%r5, %r1, %r4, %r2;
	cvt.s64.s32 	%rd1, %r5;
	setp.le.s64 	%p1, %rd4, %rd1;
	shl.b32 	%r6, %r2, 3;
	mov.u32 	%r7, _ZZ9reductionPdPKdlE4smem;
	add.s32 	%r3, %r7, %r6;
	@%p1 bra 	$L__BB2_2;
	cvta.to.global.u64 	%rd6, %rd3;
	shl.b64 	%rd7, %rd1, 3;
	add.s64 	%rd8, %rd6, %rd7;
	ld.global.f64 	%fd1, [%rd8];
	st.shared.f64 	[%r3], %fd1;
	bra.uni 	$L__BB2_3;
$L__BB2_2:
	mov.b64 	%rd5, 0;
	st.shared.u64 	[%r3], %rd5;
$L__BB2_3:
	bar.sync 	0;
	setp.gt.u32 	%p2, %r2, 511;
	@%p2 bra 	$L__BB2_5;
	ld.shared.f64 	%fd2, [%r3+4096];
	ld.shared.f64 	%fd3, [%r3];
	add.f64 	%fd4, %fd2, %fd3;
	st.shared.f64 	[%r3], %fd4;
$L__BB2_5:
	bar.sync 	0;
	setp.gt.u32 	%p3, %r2, 255;
	@%p3 bra 	$L__BB2_7;
	ld.shared.f64 	%fd5, [%r3+2048];
	ld.shared.f64 	%fd6, [%r3];
	add.f64 	%fd7, %fd5, %fd6;
	st.shared.f64 	[%r3], %fd7;
$L__BB2_7:
	bar.sync 	0;
	setp.gt.u32 	%p4, %r2, 127;
	@%p4 bra 	$L__BB2_9;
	ld.shared.f64 	%fd8, [%r3+1024];
	ld.shared.f64 	%fd9, [%r3];
	add.f64 	%fd10, %fd8, %fd9;
	st.shared.f64 	[%r3], %fd10;
$L__BB2_9:
	bar.sync 	0;
	setp.gt.u32 	%p5, %r2, 63;
	@%p5 bra 	$L__BB2_11;
	ld.shared.f64 	%fd11, [%r3+512];
	ld.shared.f64 	%fd12, [%r3];
	add.f64 	%fd13, %fd11, %fd12;
	st.shared.f64 	[%r3], %fd13;
$L__BB2_11:
	bar.sync 	0;
	setp.gt.u32 	%p6, %r2, 31;
	@%p6 bra 	$L__BB2_14;
	ld.shared.f64 	%fd14, [%r3+256];
	ld.shared.f64 	%fd15, [%r3];
	add.f64 	%fd16, %fd14, %fd15;
	st.shared.f64 	[%r3], %fd16;
	bar.warp.sync 	-1;
	ld.shared.f64 	%fd17, [%r3+128];
	ld.shared.f64 	%fd18, [%r3];
	add.f64 	%fd19, %fd17, %fd18;
	st.shared.f64 	[%r3], %fd19;
	bar.warp.sync 	-1;
	ld.shared.f64 	%fd20, [%r3+64];
	ld.shared.f64 	%fd21, [%r3];
	add.f64 	%fd22, %fd20, %fd21;
	st.shared.f64 	[%r3], %fd22;
	bar.warp.sync 	-1;
	ld.shared.f64 	%fd23, [%r3+32];
	ld.shared.f64 	%fd24, [%r3];
	add.f64 	%fd25, %fd23, %fd24;
	st.shared.f64 	[%r3], %fd25;
	bar.warp.sync 	-1;
	ld.shared.f64 	%fd26, [%r3+16];
	ld.shared.f64 	%fd27, [%r3];
	add.f64 	%fd28, %fd26, %fd27;
	st.shared.f64 	[%r3], %fd28;
	bar.warp.sync 	-1;
	setp.ne.s32 	%p7, %r2, 0;
	@%p7 bra 	$L__BB2_14;
	ld.shared.f64 	%fd29, [_ZZ9reductionPdPKdlE4smem];
	ld.shared.f64 	%fd30, [_ZZ9reductionPdPKdlE4smem+8];
	add.f64 	%fd31, %fd29, %fd30;
	cvta.to.global.u64 	%rd9, %rd2;
	mul.wide.u32 	%rd10, %r1, 8;
	add.s64 	%rd11, %rd9, %rd10;
	st.global.f64 	[%rd11], %fd31;
$L__BB2_14:
	ret;

}


// ===== COMPILED SASS (sm_100) =====

	.target	sm_100

	.elftype	@"ET_EXEC"


//--------------------- .note.nv.tkinfo           --------------------------
	.section	.note.nv.tkinfo,"",@"SHT_NOTE"
	.sectionflags	@"SHF_NOTE_NV_TKINFO"
	.tkinfo
        /*0018*/ 	.word	0x00000002
        /*0030*/ 	.string	""
        /*0030*/ 	.string	"ptxas"
        /*0030*/ 	.string	"Cuda compilation tools, release 13.0, V13.0.88"
        /*0030*/ 	.string	"Build cuda_13.0.r13.0/compiler.36424714_0"
        /*0030*/ 	.string	"-arch sm_100 -m 64 "



//--------------------- .note.nv.cuinfo           --------------------------
	.section	.note.nv.cuinfo,"",@"SHT_NOTE"
	.sectionflags	@"SHF_NOTE_NV_CUINFO"
        /*0018*/ 	.short	0x0002
        /*001a*/ 	.short	0x0064
        /*001c*/ 	.short	0x0082
	.zero		2


//--------------------- .nv.info                  --------------------------
	.section	.nv.info,"",@"SHT_CUDA_INFO"
	.align	4


	//----- nvinfo : EIATTR_REGCOUNT
	.align		4
        /*0000*/ 	.byte	0x04, 0x2f
        /*0002*/ 	.short	(.L_3 - .L_2)
	.align		4
.L_2:
        /*0004*/ 	.word	index@(_Z10jacobi_GPUPdS_S_l)
        /*0008*/ 	.word	0x00000020


	//----- nvinfo : EIATTR_FRAME_SIZE
	.align		4
.L_3:
        /*000c*/ 	.byte	0x04, 0x11
        /*000e*/ 	.short	(.L_5 - .L_4)
	.align		4
.L_4:
        /*0010*/ 	.word	index@($__internal_2_$__cuda_sm20_dblrcp_rn_slowpath_v3)
        /*0014*/ 	.word	0x00000000


	//----- nvinfo : EIATTR_FRAME_SIZE
	.align		4
.L_5:
        /*0018*/ 	.byte	0x04, 0x11
        /*001a*/ 	.short	(.L_7 - .L_6)
	.align		4
.L_6:
        /*001c*/ 	.word	index@(_Z10jacobi_GPUPdS_S_l)
        /*0020*/ 	.word	0x00000000


	//----- nvinfo : EIATTR_REGCOUNT
	.align		4
.L_7:
        /*0024*/ 	.byte	0x04, 0x2f
        /*0026*/ 	.short	(.L_9 - .L_8)
	.align		4
.L_8:
        /*0028*/ 	.word	index@(_Z7res_GPUPdS_S_l)
        /*002c*/ 	.word	0x0000001c


	//----- nvinfo : EIATTR_FRAME_SIZE
	.align		4
.L_9:
        /*0030*/ 	.byte	0x04, 0x11
        /*0032*/ 	.short	(.L_11 - .L_10)
	.align		4
.L_10:
        /*0034*/ 	.word	index@($__internal_1_$__cuda_sm20_div_rn_f64_full)
        /*0038*/ 	.word	0x00000000


	//----- nvinfo : EIATTR_FRAME_SIZE
	.align		4
.L_11:
        /*003c*/ 	.byte	0x04, 0x11
        /*003e*/ 	.short	(.L_13 - .L_12)
	.align		4
.L_12:
        /*0040*/ 	.word	index@($__internal_0_$__cuda_sm20_dblrcp_rn_slowpath_v3)
        /*0044*/ 	.word	0x00000000


	//----- nvinfo : EIATTR_FRAME_SIZE
	.align		4
.L_13:
        /*0048*/ 	.byte	0x04, 0x11
        /*004a*/ 	.short	(.L_15 - .L_14)
	.align		4
.L_14:
        /*004c*/ 	.word	index@(_Z7res_GPUPdS_S_l)
        /*0050*/ 	.word	0x00000000


	//----- nvinfo : EIATTR_REGCOUNT
	.align		4
.L_15:
        /*0054*/ 	.byte	0x04, 0x2f
        /*0056*/ 	.short	(.L_17 - .L_16)
	.align		4
.L_16:
        /*0058*/ 	.word	index@(_Z9reductionPdPKdl)
        /*005c*/ 	.word	0x0000000e


	//----- nvinfo : EIATTR_FRAME_SIZE
	.align		4
.L_17:
        /*0060*/ 	.byte	0x04, 0x11
        /*0062*/ 	.short	(.L_19 - .L_18)
	.align		4
.L_18:
        /*0064*/ 	.word	index@(_Z9reductionPdPKdl)
        /*0068*/ 	.word	0x00000000


	//----- nvinfo : EIATTR_MIN_STACK_SIZE
	.align		4
.L_19:
        /*006c*/ 	.byte	0x04, 0x12
        /*006e*/ 	.short	(.L_21 - .L_20)
	.align		4
.L_20:
        /*0070*/ 	.word	index@(_Z9reductionPdPKdl)
        /*0074*/ 	.word	0x00000000


	//----- nvinfo : EIATTR_MIN_STACK_SIZE
	.align		4
.L_21:
        /*0078*/ 	.byte	0x04, 0x12
        /*007a*/ 	.short	(.L_23 - .L_22)
	.align		4
.L_22:
        /*007c*/ 	.word	index@(_Z7res_GPUPdS_S_l)
        /*0080*/ 	.word	0x00000000


	//----- nvinfo : EIATTR_MIN_STACK_SIZE
	.align		4
.L_23:
        /*0084*/ 	.byte	0x04, 0x12
        /*0086*/ 	.short	(.L_25 - .L_24)
	.align		4
.L_24:
        /*0088*/ 	.word	index@(_Z10jacobi_GPUPdS_S_l)
        /*008c*/ 	.word	0x00000000
.L_25:


//--------------------- .nv.compat                --------------------------
	.section	.nv.compat,"",@"SHT_CUDA_COMPAT_INFO"
	.align	4
        /*0000*/ 	.byte	0x02, 0x09, 0x00, 0x00, 0x02, 0x02, 0x01, 0x00, 0x02, 0x05, 0x05, 0x00, 0x03, 0x07, 0x01, 0x01
        /*0010*/ 	.byte	0x02, 0x03, 0x00, 0x00, 0x02, 0x06, 0x01, 0x00, 0x04, 0x0b, 0x08, 0x00, 0x01, 0x00, 0x00, 0x00
        /*0020*/ 	.byte	0x00, 0x00, 0x00, 0x00


//--------------------- .nv.info._Z9reductionPdPKdl --------------------------
	.section	.nv.info._Z9reductionPdPKdl,"",@"SHT_CUDA_INFO"
	.sectionflags	@""
	.align	4


	//----- nvinfo : EIATTR_CUDA_API_VERSION
	.align		4
        /*0000*/ 	.byte	0x04, 0x37
        /*0002*/ 	.short	(.L_27 - .L_26)
.L_26:
        /*0004*/ 	.word	0x00000082


	//----- nvinfo : EIATTR_KPARAM_INFO
	.align		4
.L_27:
        /*0008*/ 	.byte	0x04, 0x17
        /*000a*/ 	.short	(.L_29 - .L_28)
.L_28:
        /*000c*/ 	.word	0x00000000
        /*0010*/ 	.short	0x0002
        /*0012*/ 	.short	0x0010
        /*0014*/ 	.byte	0x00, 0xf0, 0x21, 0x00


	//----- nvinfo : EIATTR_KPARAM_INFO
	.align		4
.L_29:
        /*0018*/ 	.byte	0x04, 0x17
        /*001a*/ 	.short	(.L_31 - .L_30)
.L_30:
        /*001c*/ 	.word	0x00000000
        /*0020*/ 	.short	0x0001
        /*0022*/ 	.short	0x0008
        /*0024*/ 	.byte	0x00, 0xf5, 0x21, 0x00


	//----- nvinfo : EIATTR_KPARAM_INFO
	.align		4
.L_31:
        /*0028*/ 	.byte	0x04, 0x17
        /*002a*/ 	.short	(.L_33 - .L_32)
.L_32:
        /*002c*/ 	.word	0x00000000
        /*0030*/ 	.short	0x0000
        /*0032*/ 	.short	0x0000
        /*0034*/ 	.byte	0x00, 0xf5, 0x21, 0x00


	//----- nvinfo : EIATTR_SPARSE_MMA_MASK
	.align		4
.L_33:
        /*0038*/ 	.byte	0x03, 0x50
        /*003a*/ 	.short	0x0000


	//----- nvinfo : EIATTR_MAXREG_COUNT
	.align		4
        /*003c*/ 	.byte	0x03, 0x1b
        /*003e*/ 	.short	0x00ff


	//----- nvinfo : EIATTR_NUM_BARRIERS
	.align		4
        /*0040*/ 	.byte	0x02, 0x4c
        /*0042*/ 	.byte	0x01
	.zero		1


	//----- nvinfo : EIATTR_MERCURY_ISA_VERSION
	.align		4
        /*0044*/ 	.byte	0x03, 0x5f
        /*0046*/ 	.short	0x0101


	//----- nvinfo : EIATTR_COOP_GROUP_MASK_REGIDS
	.align		4
        /*0048*/ 	.byte	0x04, 0x29
        /*004a*/ 	.short	(.L_35 - .L_34)


	//   ....[0]....
.L_34:
        /*004c*/ 	.word	0xffffffff


	//   ....[1]....
        /*0050*/ 	.word	0xffffffff


	//   ....[2]....
        /*0054*/ 	.word	0xffffffff


	//   ....[3]....
        /*0058*/ 	.word	0xffffffff


	//   ....[4]....
        /*005c*/ 	.word	0xffffffff


	//----- nvinfo : EIATTR_COOP_GROUP_INSTR_OFFSETS
	.align		4
.L_35:
        /*0060*/ 	.byte	0x04, 0x28
        /*0062*/ 	.short	(.L_37 - .L_36)


	//   ....[0]....
.L_36:
        /*0064*/ 	.word	0x00000340


	//   ....[1]....
        /*0068*/ 	.word	0x00000390


	//   ....[2]....
        /*006c*/ 	.word	0x000003e0


	//   ....[3]....
        /*0070*/ 	.word	0x00000430


	//   ....[4]....
        /*0074*/ 	.word	0x00000480


	//----- nvinfo : EIATTR_VRC_CTA_INIT_COUNT
	.align		4
.L_37:
        /*0078*/ 	.byte	0x02, 0x4a
	.zero		1
	.zero		1


	//----- nvinfo : EIATTR_EXIT_INSTR_OFFSETS
	.align		4
        /*007c*/ 	.byte	0x04, 0x1c
        /*007e*/ 	.short	(.L_39 - .L_38)


	//   ....[0]....
.L_38:
        /*0080*/ 	.word	0x000002e0


	//   ....[1]....
        /*0084*/ 	.word	0x00000490


	//   ....[2]....
        /*0088*/ 	.word	0x000004f0


	//----- nvinfo : EIATTR_CBANK_PARAM_SIZE
	.align		4
.L_39:
        /*008c*/ 	.byte	0x03, 0x19
        /*008e*/ 	.short	0x0018


	//----- nvinfo : EIATTR_PARAM_CBANK
	.align		4
        /*0090*/ 	.byte	0x04, 0x0a
        /*0092*/ 	.short	(.L_41 - .L_40)
	.align		4
.L_40:
        /*0094*/ 	.word	index@(.nv.constant0._Z9reductionPdPKdl)
        /*0098*/ 	.short	0x0380
        /*009a*/ 	.short	0x0018


	//----- nvinfo : EIATTR_SW_WAR
	.align		4
.L_41:
        /*009c*/ 	.byte	0x04, 0x36
        /*009e*/ 	.short	(.L_43 - .L_42)
.L_42:
        /*00a0*/ 	.word	0x00000008
.L_43:


//--------------------- .nv.info._Z7res_GPUPdS_S_l --------------------------
	.section	.nv.info._Z7res_GPUPdS_S_l,"",@"SHT_CUDA_INFO"
	.sectionflags	@""
	.align	4


	//----- nvinfo : EIATTR_CUDA_API_VERSION
	.align		4
        /*0000*/ 	.byte	0x04, 0x37
        /*0002*/ 	.short	(.L_45 - .L_44)
.L_44:
        /*0004*/ 	.word	0x00000082


	//----- nvinfo : EIATTR_KPARAM_INFO
	.align		4
.L_45:
        /*0008*/ 	.byte	0x04, 0x17
        /*000a*/ 	.short	(.L_47 - .L_46)
.L_46:
        /*000c*/ 	.word	0x00000000
        /*0010*/ 	.short	0x0003
        /*0012*/ 	.short	0x0018
        /*0014*/ 	.byte	0x00, 0xf0, 0x21, 0x00


	//----- nvinfo : EIATTR_KPARAM_INFO
	.align		4
.L_47:
        /*0018*/ 	.byte	0x04, 0x17
        /*001a*/ 	.short	(.L_49 - .L_48)
.L_48:
        /*001c*/ 	.word	0x00000000
        /*0020*/ 	.short	0x0002
        /*0022*/ 	.short	0x0010
        /*0024*/ 	.byte	0x00, 0xf5, 0x21, 0x00


	//----- nvinfo : EIATTR_KPARAM_INFO
	.align		4
.L_49:
        /*0028*/ 	.byte	0x04, 0x17
        /*002a*/ 	.short	(.L_51 - .L_50)
.L_50:
        /*002c*/ 	.word	0x00000000
        /*0030*/ 	.short	0x0001
        /*0032*/ 	.short	0x0008
        /*0034*/ 	.byte	0x00, 0xf5, 0x21, 0x00


	//----- nvinfo : EIATTR_KPARAM_INFO
	.align		4
.L_51:
        /*0038*/ 	.byte	0x04, 0x17
        /*003a*/ 	.short	(.L_53 - .L_52)
.L_52:
        /*003c*/ 	.word	0x00000000
        /*0040*/ 	.short	0x0000
        /*0042*/ 	.short	0x0000
        /*0044*/ 	.byte	0x00, 0xf5, 0x21, 0x00


	//----- nvinfo : EIATTR_SPARSE_MMA_MASK
	.align		4
.L_53:
        /*0048*/ 	.byte	0x03, 0x50
        /*004a*/ 	.short	0x0000


	//----- nvinfo : EIATTR_MAXREG_COUNT
	.align		4
        /*004c*/ 	.byte	0x03, 0x1b
        /*004e*/ 	.short	0x00ff


	//----- nvinfo : EIATTR_NUM_BARRIERS
	.align		4
        /*0050*/ 	.byte	0x02, 0x4c
        /*0052*/ 	.byte	0x01
	.zero		1


	//----- nvinfo : EIATTR_MERCURY_ISA_VERSION
	.align		4
        /*0054*/ 	.byte	0x03, 0x5f
        /*0056*/ 	.short	0x0101


	//----- nvinfo : EIATTR_VRC_CTA_INIT_COUNT
	.align		4
        /*0058*/ 	.byte	0x02, 0x4a
	.zero		1
	.zero		1


	//----- nvinfo : EIATTR_EXIT_INSTR_OFFSETS
	.align		4
        /*005c*/ 	.byte	0x04, 0x1c
        /*005e*/ 	.short	(.L_55 - .L_54)


	//   ....[0]....
.L_54:
        /*0060*/ 	.word	0x00000810


	//   ....[1]....
        /*0064*/ 	.word	0x00000860


	//   ....[2]....
        /*0068*/ 	.word	0x000008f0


	//----- nvinfo : EIATTR_CRS_STACK_SIZE
	.align		4
.L_55:
        /*006c*/ 	.byte	0x04, 0x1e
        /*006e*/ 	.short	(.L_57 - .L_56)
.L_56:
        /*0070*/ 	.word	0x00000000


	//----- nvinfo : EIATTR_CBANK_PARAM_SIZE
	.align		4
.L_57:
        /*0074*/ 	.byte	0x03, 0x19
        /*0076*/ 	.short	0x0020


	//----- nvinfo : EIATTR_PARAM_CBANK
	.align		4
        /*0078*/ 	.byte	0x04, 0x0a
        /*007a*/ 	.short	(.L_59 - .L_58)
	.align		4
.L_58:
        /*007c*/ 	.word	index@(.nv.constant0._Z7res_GPUPdS_S_l)
        /*0080*/ 	.short	0x0380
        /*0082*/ 	.short	0x0020


	//----- nvinfo : EIATTR_SW_WAR
	.align		4
.L_59:
        /*0084*/ 	.byte	0x04, 0x36
        /*0086*/ 	.short	(.L_61 - .L_60)
.L_60:
        /*0088*/ 	.word	0x00000008
.L_61:


//--------------------- .nv.info._Z10jacobi_GPUPdS_S_l --------------------------
	.section	.nv.info._Z10jacobi_GPUPdS_S_l,"",@"SHT_CUDA_INFO"
	.sectionflags	@""
	.align	4


	//----- nvinfo : EIATTR_CUDA_API_VERSION
	.align		4
        /*0000*/ 	.byte	0x04, 0x37
        /*0002*/ 	.short	(.L_63 - .L_62)
.L_62:
        /*0004*/ 	.word	0x00000082


	//----- nvinfo : EIATTR_KPARAM_INFO
	.align		4
.L_63:
        /*0008*/ 	.byte	0x04, 0x17
        /*000a*/ 	.short	(.L_65 - .L_64)
.L_64:
        /*000c*/ 	.word	0x00000000
        /*0010*/ 	.short	0x0003
        /*0012*/ 	.short	0x0018
        /*0014*/ 	.byte	0x00, 0xf0, 0x21, 0x00


	//----- nvinfo : EIATTR_KPARAM_INFO
	.align		4
.L_65:
        /*0018*/ 	.byte	0x04, 0x17
        /*001a*/ 	.short	(.L_67 - .L_66)
.L_66:
        /*001c*/ 	.word	0x00000000
        /*0020*/ 	.short	0x0002
        /*0022*/ 	.short	0x0010
        /*0024*/ 	.byte	0x00, 0xf5, 0x21, 0x00


	//----- nvinfo : EIATTR_KPARAM_INFO
	.align		4
.L_67:
        /*0028*/ 	.byte	0x04, 0x17
        /*002a*/ 	.short	(.L_69 - .L_68)
.L_68:
        /*002c*/ 	.word	0x00000000
        /*0030*/ 	.short	0x0001
        /*0032*/ 	.short	0x0008
        /*0034*/ 	.byte	0x00, 0xf5, 0x21, 0x00


	//----- nvinfo : EIATTR_KPARAM_INFO
	.align		4
.L_69:
        /*0038*/ 	.byte	0x04, 0x17
        /*003a*/ 	.short	(.L_71 - .L_70)
.L_70:
        /*003c*/ 	.word	0x00000000
        /*0040*/ 	.short	0x0000
        /*0042*/ 	.short	0x0000
        /*0044*/ 	.byte	0x00, 0xf5, 0x21, 0x00


	//----- nvinfo : EIATTR_SPARSE_MMA_MASK
	.align		4
.L_71:
        /*0048*/ 	.byte	0x03, 0x50
        /*004a*/ 	.short	0x0000


	//----- nvinfo : EIATTR_MAXREG_COUNT
	.align		4
        /*004c*/ 	.byte	0x03, 0x1b
        /*004e*/ 	.short	0x00ff


	//----- nvinfo : EIATTR_NUM_BARRIERS
	.align		4
        /*0050*/ 	.byte	0x02, 0x4c
        /*0052*/ 	.byte	0x01
	.zero		1


	//----- nvinfo : EIATTR_MERCURY_ISA_VERSION
	.align		4
        /*0054*/ 	.byte	0x03, 0x5f
        /*0056*/ 	.short	0x0101


	//----- nvinfo : EIATTR_VRC_CTA_INIT_COUNT
	.align		4
        /*0058*/ 	.byte	0x02, 0x4a
	.zero		1
	.zero		1


	//----- nvinfo : EIATTR_EXIT_INSTR_OFFSETS
	.align		4
        /*005c*/ 	.byte	0x04, 0x1c
        /*005e*/ 	.short	(.L_73 - .L_72)


	//   ....[0]....
.L_72:
        /*0060*/ 	.word	0x00000690


	//   ....[1]....
        /*0064*/ 	.word	0x00000720


	//   ....[2]....
        /*0068*/ 	.word	0x000007d0


	//----- nvinfo : EIATTR_CRS_STACK_SIZE
	.align		4
.L_73:
        /*006c*/ 	.byte	0x04, 0x1e
        /*006e*/ 	.short	(.L_75 - .L_74)
.L_74:
        /*0070*/ 	.word	0x00000000


	//----- nvinfo : EIATTR_CBANK_PARAM_SIZE
	.align		4
.L_75:
        /*0074*/ 	.byte	0x03, 0x19
        /*0076*/ 	.short	0x0020


	//----- nvinfo : EIATTR_PARAM_CBANK
	.align		4
        /*0078*/ 	.byte	0x04, 0x0a
        /*007a*/ 	.short	(.L_77 - .L_76)
	.align		4
.L_76:
        /*007c*/ 	.word	index@(.nv.constant0._Z10jacobi_GPUPdS_S_l)
        /*0080*/ 	.short	0x0380
        /*0082*/ 	.short	0x0020


	//----- nvinfo : EIATTR_SW_WAR
	.align		4
.L_77:
        /*0084*/ 	.byte	0x04, 0x36
        /*0086*/ 	.short	(.L_79 - .L_78)
.L_78:
        /*0088*/ 	.word	0x00000008
.L_79:


//--------------------- .nv.callgraph             --------------------------
	.section	.nv.callgraph,"",@"SHT_CUDA_CALLGRAPH"
	.align	4
	.sectionentsize	8
	.align		4
        /*0000*/ 	.word	0x00000000
	.align		4
        /*0004*/ 	.word	0xffffffff
	.align		4
        /*0008*/ 	.word	0x00000000
	.align		4
        /*000c*/ 	.word	0xfffffffe
	.align		4
        /*0010*/ 	.word	0x00000000
	.align		4
        /*0014*/ 	.word	0xfffffffd
	.align		4
        /*0018*/ 	.word	0x00000000
	.align		4
        /*001c*/ 	.word	0xfffffffc


//--------------------- .nv.constant3             --------------------------
	.section	.nv.constant3,"a",@progbits
	.align	4
.nv.constant3:
	.type		filter,@object
	.size		filter,(laplace - filter)
filter:
        /*0000*/ 	.byte	0x00, 0x00, 0x00, 0x00, 0x00, 0x00, 0x80, 0x3e, 0x00, 0x00, 0x00, 0x00, 0x00, 0x00, 0x80, 0x3e
        /*0010*/ 	.byte	0x00, 0x00, 0x00, 0x00, 0x00, 0x00, 0x80, 0x3e, 0x00, 0x00, 0x00, 0x00, 0x00, 0x00, 0x80, 0x3e
        /*0020*/ 	.byte	0x00, 0x00, 0x00, 0x00
	.type		laplace,@object
	.size		laplace,(.L_1 - laplace)
laplace:
        /*0024*/ 	.byte	0x00, 0x00, 0x00, 0x00, 0x00, 0x00, 0x80, 0xbf, 0x00, 0x00, 0x00, 0x00, 0x00, 0x00, 0x80, 0xbf
        /*0034*/ 	.byte	0x00, 0x00, 0x80, 0x40, 0x00, 0x00, 0x80, 0xbf, 0x00, 0x00, 0x00, 0x00, 0x00, 0x00, 0x80, 0xbf
        /*0044*/ 	.byte	0x00, 0x00, 0x00, 0x00
.L_1:


//--------------------- .text._Z9reductionPdPKdl  --------------------------
	.section	.text._Z9reductionPdPKdl,"ax",@progbits
	.align	128
        .global         _Z9reductionPdPKdl
        .type           _Z9reductionPdPKdl,@function
        .size           _Z9reductionPdPKdl,(.L_x_25 - _Z9reductionPdPKdl)
        .other          _Z9reductionPdPKdl,@"STO_CUDA_ENTRY STV_DEFAULT"
_Z9reductionPdPKdl:
.text._Z9reductionPdPKdl:
[----:B------:R-:W-:Y:S01]  /*0000*/  LDC R1, c[0x0][0x37c] ;  /* 0x0000df00ff017b82 */ /* 0x000fe20000000800 */
[----:B------:R-:W0:Y:S01]  /*0010*/  S2R R0, SR_CTAID.X ;  /* 0x0000000000007919 */ /* 0x000e220000002500 */
[----:B------:R-:W0:Y:S01]  /*0020*/  LDCU UR4, c[0x0][0x360] ;  /* 0x00006c00ff0477ac */ /* 0x000e220008000800 */
[----:B------:R-:W0:Y:S01]  /*0030*/  S2R R3, SR_TID.X ;  /* 0x0000000000037919 */ /* 0x000e220000002100 */
[----:B------:R-:W1:Y:S01]  /*0040*/  LDCU.64 UR6, c[0x0][0x390] ;  /* 0x00007200ff0677ac */ /* 0x000e620008000a00 */
[----:B0-----:R-:W-:-:S05]  /*0050*/  IMAD R2, R0, UR4, R3 ;  /* 0x0000000400027c24 */ /* 0x001fca000f8e0203 */
[----:B-1----:R-:W-:Y:S02]  /*0060*/  ISETP.GE.U32.AND P0, PT, R2, UR6, PT ;  /* 0x0000000602007c0c */ /* 0x002fe4000bf06070 */
[----:B------:R-:W-:-:S04]  /*0070*/  SHF.R.S32.HI R5, RZ, 0x1f, R2 ;  /* 0x0000001fff057819 */ /* 0x000fc80000011402 */
[----:B------:R-:W-:Y:S01]  /*0080*/  ISETP.GE.AND.EX P0, PT, R5, UR7, PT, P0 ;  /* 0x0000000705007c0c */ /* 0x000fe2000bf06300 */
[----:B------:R-:W0:-:S12]  /*0090*/  LDCU.64 UR6, c[0x0][0x358] ;  /* 0x00006b00ff0677ac */ /* 0x000e180008000a00 */
[----:B------:R-:W1:Y:S02]  /*00a0*/  @!P0 LDC.64 R6, c[0x0][0x388] ;  /* 0x0000e200ff068b82 */ /* 0x000e640000000a00 */
[----:B-1----:R-:W-:-:S04]  /*00b0*/  @!P0 LEA R4, P1, R2, R6, 0x3 ;  /* 0x0000000602048211 */ /* 0x002fc800078218ff */
[----:B------:R-:W-:-:S06]  /*00c0*/  @!P0 LEA.HI.X R5, R2, R7, R5, 0x3, P1 ;  /* 0x0000000702058211 */ /* 0x000fcc00008f1c05 */
[----:B0-----:R-:W2:Y:S01]  /*00d0*/  @!P0 LDG.E.64 R4, desc[UR6][R4.64] ;  /* 0x0000000604048981 */ /* 0x001ea2000c1e1b00 */
[----:B------:R-:W0:Y:S01]  /*00e0*/  S2UR UR5, SR_CgaCtaId ;  /* 0x00000000000579c3 */ /* 0x000e220000008800 */
[----:B------:R-:W-:Y:S01]  /*00f0*/  UMOV UR4, 0x400 ;  /* 0x0000040000047882 */ /* 0x000fe20000000000 */
[----:B------:R-:W-:Y:S01]  /*0100*/  ISETP.GT.U32.AND P1, PT, R3, 0x1ff, PT ;  /* 0x000001ff0300780c */ /* 0x000fe20003f24070 */
[----:B0-----:R-:W-:-:S06]  /*0110*/  ULEA UR4, UR5, UR4, 0x18 ;  /* 0x0000000405047291 */ /* 0x001fcc000f8ec0ff */
[----:B------:R-:W-:-:S05]  /*0120*/  LEA R2, R3, UR4, 0x3 ;  /* 0x0000000403027c11 */ /* 0x000fca000f8e18ff */
[----:B--2---:R-:W-:Y:S04]  /*0130*/  @!P0 STS.64 [R2], R4 ;  /* 0x0000000402008388 */ /* 0x004fe80000000a00 */
[----:B------:R-:W-:Y:S01]  /*0140*/  @P0 STS.64 [R2], RZ ;  /* 0x000000ff02000388 */ /* 0x000fe20000000a00 */
[----:B------:R-:W-:Y:S01]  /*0150*/  BAR.SYNC.DEFER_BLOCKING 0x0 ;  /* 0x0000000000007b1d */ /* 0x000fe20000010000 */
[----:B------:R-:W-:-:S05]  /*0160*/  ISETP.GT.U32.AND P0, PT, R3, 0xff, PT ;  /* 0x000000ff0300780c */ /* 0x000fca0003f04070 */
[----:B------:R-:W-:Y:S04]  /*0170*/  @!P1 LDS.64 R6, [R2+0x1000] ;  /* 0x0010000002069984 */ /* 0x000fe80000000a00 */
[----:B------:R-:W0:Y:S02]  /*0180*/  @!P1 LDS.64 R8, [R2] ;  /* 0x0000000002089984 */ /* 0x000e240000000a00 */
[----:B0-----:R-:W-:-:S07]  /*0190*/  @!P1 DADD R6, R6, R8 ;  /* 0x0000000006069229 */ /* 0x001fce0000000008 */
[----:B------:R-:W-:Y:S01]  /*01a0*/  @!P1 STS.64 [R2], R6 ;  /* 0x0000000602009388 */ /* 0x000fe20000000a00 */
        /* <DEDUP_REMOVED lines=17> */
[----:B------:R0:W-:Y:S01]  /*02c0*/  @!P0 STS.64 [R2], R6 ;  /* 0x0000000602008388 */ /* 0x0001e20000000a00 */
[----:B------:R-:W-:Y:S06]  /*02d0*/  BAR.SYNC.DEFER_BLOCKING 0x0 ;  /* 0x0000000000007b1d */ /* 0x000fec0000010000 */
[----:B------:R-:W-:Y:S05]  /*02e0*/  @P1 EXIT ;  /* 0x000000000000194d */ /* 0x000fea0003800000 */
[----:B------:R-:W-:Y:S01]  /*02f0*/  LDS.64 R4, [R2+0x100] ;  /* 0x0001000002047984 */ /* 0x000fe20000000a00 */
[----:B------:R-:W-:-:S03]  /*0300*/  ISETP.NE.AND P0, PT, R3, RZ, PT ;  /* 0x000000ff0300720c */ /* 0x000fc60003f05270 */
[----:B0-----:R-:W0:Y:S02]  /*0310*/  LDS.64 R6, [R2] ;  /* 0x0000000002067984 */ /* 0x001e240000000a00 */
[----:B0-----:R-:W-:-:S07]  /*0320*/  DADD R4, R4, R6 ;  /* 0x0000000004047229 */ /* 0x001fce0000000006 */
[----:B------:R-:W-:Y:S01]  /*0330*/  STS.64 [R2], R4 ;  /* 0x0000000402007388 */ /* 0x000fe20000000a00 */
[----:B------:R-:W-:-:S03]  /*0340*/  NOP ;  /* 0x0000000000007918 */ /* 0x000fc60000000000 */
[----:B------:R-:W-:Y:S04]  /*0350*/  LDS.64 R6, [R2+0x80] ;  /* 0x0000800002067984 */ /* 0x000fe80000000a00 */
[----:B------:R-:W0:Y:S02]  /*0360*/  LDS.64 R8, [R2] ;  /* 0x0000000002087984 */ /* 0x000e240000000a00 */
        /* <DEDUP_REMOVED lines=16> */
[----:B------:R0:W-:Y:S01]  /*0470*/  STS.64 [R2], R6 ;  /* 0x0000000602007388 */ /* 0x0001e20000000a00 */
[----:B------:R-:W-:Y:S01]  /*0480*/  NOP ;  /* 0x0000000000007918 */ /* 0x000fe20000000000 */
[----:B------:R-:W-:Y:S05]  /*0490*/  @P0 EXIT ;  /* 0x000000000000094d */ /* 0x000fea0003800000 */
[----:B0-----:R-:W0:Y:S01]  /*04a0*/  LDS.128 R4, [UR4] ;  /* 0x00000004ff047984 */ /* 0x001e220008000c00 */
[----:B------:R-:W1:Y:S02]  /*04b0*/  LDC.64 R2, c[0x0][0x380] ;  /* 0x0000e000ff027b82 */ /* 0x000e640000000a00 */
[----:B-1----:R-:W-:Y:S01]  /*04c0*/  IMAD.WIDE.U32 R2, R0, 0x8, R2 ;  /* 0x0000000800027825 */ /* 0x002fe200078e0002 */
[----:B0-----:R-:W-:-:S07]  /*04d0*/  DADD R4, R4, R6 ;  /* 0x0000000004047229 */ /* 0x001fce0000000006 */
[----:B------:R-:W-:Y:S01]  /*04e0*/  STG.E.64 desc[UR6][R2.64], R4 ;  /* 0x0000000402007986 */ /* 0x000fe2000c101b06 */
[----:B------:R-:W-:Y:S05]  /*04f0*/  EXIT ;  /* 0x000000000000794d */ /* 0x000fea0003800000 */
.L_x_0:
[----:B------:R-:W-:-:S00]  /*0500*/  BRA `(.L_x_0) ;  /* 0xfffffffc00fc7947 */ /* 0x000fc0000383ffff */
[----:B------:R-:W-:-:S00]  /*0510*/  NOP ;  /* 0x0000000000007918 */ /* 0x000fc00000000000 */
        /* <DEDUP_REMOVED lines=14> */
.L_x_25:


//--------------------- .text._Z7res_GPUPdS_S_l   --------------------------
	.section	.text._Z7res_GPUPdS_S_l,"ax",@progbits
	.align	128
        .global         _Z7res_GPUPdS_S_l
        .type           _Z7res_GPUPdS_S_l,@function
        .size           _Z7res_GPUPdS_S_l,(.L_x_23 - _Z7res_GPUPdS_S_l)
        .other          _Z7res_GPUPdS_S_l,@"STO_CUDA_ENTRY STV_DEFAULT"
_Z7res_GPUPdS_S_l:
.text._Z7res_GPUPdS_S_l:
[----:B------:R-:W-:Y:S01]  /*0000*/  LDC R1, c[0x0][0x37c] ;  /* 0x0000df00ff017b82 */ /* 0x000fe20000000800 */
[----:B------:R-:W0:Y:S01]  /*0010*/  S2R R2, SR_CTAID.X ;  /* 0x0000000000027919 */ /* 0x000e220000002500 */
[----:B------:R-:W1:Y:S01]  /*0020*/  LDCU.64 UR4, c[0x0][0x398] ;  /* 0x00007300ff0477ac */ /* 0x000e620008000a00 */
[----:B------:R-:W-:Y:S01]  /*0030*/  BSSY.RECONVERGENT B0, `(.L_x_1) ;  /* 0x0000023000007945 */ /* 0x000fe20003800200 */
[----:B------:R-:W2:Y:S01]  /*0040*/  S2R R3, SR_CgaCtaId ;  /* 0x0000000000037919 */ /* 0x000ea20000008800 */
[----:B------:R-:W3:Y:S01]  /*0050*/  LDCU.64 UR6, c[0x0][0x358] ;  /* 0x00006b00ff0677ac */ /* 0x000ee20008000a00 */
[----:B------:R-:W4:Y:S01]  /*0060*/  S2R R0, SR_TID.X ;  /* 0x0000000000007919 */ /* 0x000f220000002100 */
[----:B------:R-:W5:Y:S01]  /*0070*/  S2R R11, SR_TID.Y ;  /* 0x00000000000b7919 */ /* 0x000f620000002200 */
[----:B------:R-:W3:Y:S01]  /*0080*/  S2R R14, SR_CTAID.Y ;  /* 0x00000000000e7919 */ /* 0x000ee20000002600 */
[----:B-1----:R-:W-:-:S04]  /*0090*/  UIADD3 UR4, UP0, UPT, UR4, 0x2, URZ ;  /* 0x0000000204047890 */ /* 0x002fc8000ff1e0ff */
[----:B------:R-:W-:Y:S01]  /*00a0*/  UIADD3.X UR5, UPT, UPT, URZ, UR5, URZ, UP0, !UPT ;  /* 0x00000005ff057290 */ /* 0x000fe200087fe4ff */
[----:B0-----:R-:W-:Y:S01]  /*00b0*/  IMAD R5, R2, 0x1d, RZ ;  /* 0x0000001d02057824 */ /* 0x001fe200078e02ff */
[----:B------:R-:W-:-:S04]  /*00c0*/  MOV R2, 0x400 ;  /* 0x0000040000027802 */ /* 0x000fc80000000f00 */
[----:B--2---:R-:W-:Y:S02]  /*00d0*/  LEA R3, R3, R2, 0x18 ;  /* 0x0000000203037211 */ /* 0x004fe400078ec0ff */
[----:B----4-:R-:W-:-:S03]  /*00e0*/  IADD3 R10, P1, PT, R5, R0, RZ ;  /* 0x00000000050a7210 */ /* 0x010fc60007f3e0ff */
[----:B------:R-:W-:Y:S01]  /*00f0*/  IMAD R2, R0, 0x8c, R3 ;  /* 0x0000008c00027824 */ /* 0x000fe200078e0203 */
[----:B------:R-:W-:Y:S01]  /*0100*/  ISETP.GE.U32.AND P0, PT, R10, UR4, PT ;  /* 0x000000040a007c0c */ /* 0x000fe2000bf06070 */
[----:B------:R-:W-:Y:S02]  /*0110*/  IMAD.X R12, RZ, RZ, RZ, P1 ;  /* 0x000000ffff0c7224 */ /* 0x000fe400008e06ff */
[----:B-----5:R-:W-:-:S03]  /*0120*/  IMAD R15, R11, 0x4, R2 ;  /* 0x000000040b0f7824 */ /* 0x020fc600078e0202 */
[----:B------:R-:W-:Y:S02]  /*0130*/  ISETP.GE.AND.EX P0, PT, R12, UR5, PT, P0 ;  /* 0x000000050c007c0c */ /* 0x000fe4000bf06300 */
[----:B------:R0:W-:Y:S11]  /*0140*/  STS [R15], RZ ;  /* 0x000000ff0f007388 */ /* 0x0001f60000000800 */
[----:B0--3--:R-:W-:Y:S05]  /*0150*/  @P0 BRA `(.L_x_2) ;  /* 0x0000000000400947 */ /* 0x009fea0003800000 */
[----:B------:R-:W-:Y:S02]  /*0160*/  IMAD R2, R14, 0x1d, R11 ;  /* 0x0000001d0e027824 */ /* 0x000fe400078e020b */
[----:B------:R-:W-:-:S03]  /*0170*/  IMAD.U32 R4, RZ, RZ, UR5 ;  /* 0x00000005ff047e24 */ /* 0x000fc6000f8e00ff */
[----:B------:R-:W-:-:S04]  /*0180*/  ISETP.LT.U32.AND P0, PT, R2, UR4, PT ;  /* 0x0000000402007c0c */ /* 0x000fc8000bf01070 */
[----:B------:R-:W-:-:S13]  /*0190*/  ISETP.GT.U32.AND.EX P0, PT, R4, RZ, PT, P0 ;  /* 0x000000ff0400720c */ /* 0x000fda0003f04100 */
[----:B------:R-:W-:Y:S05]  /*01a0*/  @!P0 BRA `(.L_x_2) ;  /* 0x00000000002c8947 */ /* 0x000fea0003800000 */
[----:B------:R-:W0:Y:S01]  /*01b0*/  LDCU.64 UR8, c[0x0][0x388] ;  /* 0x00007100ff0877ac */ /* 0x000e220008000a00 */
[----:B------:R-:W-:Y:S02]  /*01c0*/  IMAD R5, R10, UR5, RZ ;  /* 0x000000050a057c24 */ /* 0x000fe4000f8e02ff */
[----:B------:R-:W-:Y:S02]  /*01d0*/  IMAD.MOV.U32 R3, RZ, RZ, RZ ;  /* 0x000000ffff037224 */ /* 0x000fe400078e00ff */
[----:B------:R-:W-:Y:S02]  /*01e0*/  IMAD R5, R12, UR4, R5 ;  /* 0x000000040c057c24 */ /* 0x000fe4000f8e0205 */
[----:B------:R-:W-:-:S04]  /*01f0*/  IMAD.WIDE.U32 R2, R10, UR4, R2 ;  /* 0x000000040a027c25 */ /* 0x000fc8000f8e0002 */
[----:B------:R-:W-:Y:S01]  /*0200*/  IMAD.IADD R3, R3, 0x1, R5 ;  /* 0x0000000103037824 */ /* 0x000fe200078e0205 */
[----:B0-----:R-:W-:-:S04]  /*0210*/  LEA R4, P0, R2, UR8, 0x3 ;  /* 0x0000000802047c11 */ /* 0x001fc8000f8018ff */
[----:B------:R-:W-:-:S05]  /*0220*/  LEA.HI.X R5, R2, UR9, R3, 0x3, P0 ;  /* 0x0000000902057c11 */ /* 0x000fca00080f1c03 */
[----:B------:R-:W2:Y:S02]  /*0230*/  LDG.E.64 R2, desc[UR6][R4.64] ;  /* 0x0000000604027981 */ /* 0x000ea4000c1e1b00 */
[----:B--2---:R-:W0:Y:S02]  /*0240*/  F2F.F32.F64 R2, R2 ;  /* 0x0000000200027310 */ /* 0x004e240000301000 */
[----:B0-----:R0:W-:Y:S02]  /*0250*/  STS [R15], R2 ;  /* 0x000000020f007388 */ /* 0x0011e40000000800 */
.L_x_2:
[----:B------:R-:W-:Y:S05]  /*0260*/  BSYNC.RECONVERGENT B0 ;  /* 0x0000000000007941 */ /* 0x000fea0003800200 */
.L_x_1:
[----:B------:R-:W0:Y:S02]  /*0270*/  LDCU.64 UR8, c[0x0][0x398] ;  /* 0x00007300ff0877ac */ /* 0x000e240008000a00 */
[----:B0-----:R-:W0:Y:S02]  /*0280*/  I2F.F64.S64 R2, UR8 ;  /* 0x0000000800027d12 */ /* 0x001e240008301c00 */
[----:B0-----:R-:W-:-:S06]  /*0290*/  DADD R2, R2, 1 ;  /* 0x3ff0000002027429 */ /* 0x001fcc0000000000 */
[----:B------:R-:W0:Y:S04]  /*02a0*/  MUFU.RCP64H R5, R3 ;  /* 0x0000000300057308 */ /* 0x000e280000001800 */
[----:B------:R-:W-:-:S05]  /*02b0*/  VIADD R4, R3, 0x300402 ;  /* 0x0030040203047836 */ /* 0x000fca0000000000 */
[----:B------:R-:W-:Y:S01]  /*02c0*/  FSETP.GEU.AND P0, PT, |R4|, 5.8789094863358348022e-39, PT ;  /* 0x004004020400780b */ /* 0x000fe20003f0e200 */
[----:B0-----:R-:W-:-:S08]  /*02d0*/  DFMA R6, -R2, R4, 1 ;  /* 0x3ff000000206742b */ /* 0x001fd00000000104 */
[----:B------:R-:W-:-:S08]  /*02e0*/  DFMA R6, R6, R6, R6 ;  /* 0x000000060606722b */ /* 0x000fd00000000006 */
[----:B------:R-:W-:-:S08]  /*02f0*/  DFMA R6, R4, R6, R4 ;  /* 0x000000060406722b */ /* 0x000fd00000000004 */
[----:B------:R-:W-:-:S08]  /*0300*/  DFMA R8, -R2, R6, 1 ;  /* 0x3ff000000208742b */ /* 0x000fd00000000106 */
[----:B------:R-:W-:Y:S01]  /*0310*/  DFMA R6, R6, R8, R6 ;  /* 0x000000080606722b */ /* 0x000fe20000000006 */
[----:B------:R-:W-:Y:S10]  /*0320*/  @P0 BRA `(.L_x_3) ;  /* 0x0000000000100947 */ /* 0x000ff40003800000 */
[----:B------:R-:W-:-:S05]  /*0330*/  LOP3.LUT R4, R3, 0x7fffffff, RZ, 0xc0, !PT ;  /* 0x7fffffff03047812 */ /* 0x000fca00078ec0ff */
[----:B------:R-:W-:Y:S01]  /*0340*/  VIADD R8, R4, 0xfff00000 ;  /* 0xfff0000004087836 */ /* 0x000fe20000000000 */
[----:B------:R-:W-:-:S07]  /*0350*/  MOV R4, 0x370 ;  /* 0x0000037000047802 */ /* 0x000fce0000000f00 */
[----:B------:R-:W-:Y:S05]  /*0360*/  CALL.REL.NOINC `($__internal_0_$__cuda_sm20_dblrcp_rn_slowpath_v3) ;  /* 0x0000000400647944 */ /* 0x000fea0003c00000 */
.L_x_3:
[----:B------:R-:W-:Y:S06]  /*0370*/  BAR.SYNC.DEFER_BLOCKING 0x0 ;  /* 0x0000000000007b1d */ /* 0x000fec0000010000 */
[----:B------:R-:W0:Y:S01]  /*0380*/  LDCU UR8, c[0x3][0x24] ;  /* 0x00c00480ff0877ac */ /* 0x000e220008000800 */
[----:B------:R-:W-:Y:S01]  /*0390*/  DMUL R24, R6, R6 ;  /* 0x0000000606187228 */ /* 0x000fe20000000000 */
[----:B------:R-:W-:Y:S01]  /*03a0*/  BSSY.RECONVERGENT B0, `(.L_x_4) ;  /* 0x0000038000007945 */ /* 0x000fe20003800200 */
[----:B------:R-:W1:Y:S04]  /*03b0*/  LDCU.64 UR10, c[0x3][0x28] ;  /* 0x00c00500ff0a77ac */ /* 0x000e680008000a00 */
[----:B------:R-:W2:Y:S01]  /*03c0*/  MUFU.RCP64H R3, R25 ;  /* 0x0000001900037308 */ /* 0x000ea20000001800 */
[----:B------:R-:W3:Y:S01]  /*03d0*/  LDCU.128 UR12, c[0x3][0x30] ;  /* 0x00c00600ff0c77ac */ /* 0x000ee20008000c00 */
[----:B------:R-:W0:Y:S04]  /*03e0*/  LDS R2, [R15] ;  /* 0x000000000f027984 */ /* 0x000e280000000800 */
[----:B------:R-:W1:Y:S04]  /*03f0*/  LDS R4, [R15+0x4] ;  /* 0x000004000f047984 */ /* 0x000e680000000800 */
[----:B------:R-:W4:Y:S04]  /*0400*/  LDS R5, [R15+0x8] ;  /* 0x000008000f057984 */ /* 0x000f280000000800 */
[----:B------:R-:W3:Y:S04]  /*0410*/  LDS R19, [R15+0x8c] ;  /* 0x00008c000f137984 */ /* 0x000ee80000000800 */
[----:B------:R-:W5:Y:S04]  /*0420*/  LDS R18, [R15+0x90] ;  /* 0x000090000f127984 */ /* 0x000f680000000800 */
[----:B------:R-:W2:Y:S04]  /*0430*/  LDS R13, [R15+0x94] ;  /* 0x000094000f0d7984 */ /* 0x000ea80000000800 */
[----:B------:R-:W2:Y:S04]  /*0440*/  LDS R8, [R15+0x11c] ;  /* 0x00011c000f087984 */ /* 0x000ea80000000800 */
[----:B------:R-:W-:Y:S01]  /*0450*/  LDS R9, [R15+0x120] ;  /* 0x000120000f097984 */ /* 0x000fe20000000800 */
[----:B0-----:R-:W-:Y:S01]  /*0460*/  FMUL R20, R2, UR8 ;  /* 0x0000000802147c20 */ /* 0x001fe20008400000 */
[----:B------:R-:W0:Y:S02]  /*0470*/  LDCU.64 UR8, c[0x3][0x40] ;  /* 0x00c00800ff0877ac */ /* 0x000e240008000a00 */
[----:B------:R-:W0:Y:S01]  /*0480*/  LDS R2, [R15+0x118] ;  /* 0x000118000f027984 */ /* 0x000e220000000800 */
[----:B------:R5:W5:Y:S01]  /*0490*/  F2F.F64.F32 R16, R20 ;  /* 0x0000001400107310 */ /* 0x000b620000201800 */
[----:B-1----:R-:W-:Y:S01]  /*04a0*/  FMUL R21, R4, UR10 ;  /* 0x0000000a04157c20 */ /* 0x002fe20008400000 */
[----:B----4-:R-:W-:-:S06]  /*04b0*/  FMUL R22, R5, UR11 ;  /* 0x0000000b05167c20 */ /* 0x010fcc0008400000 */
[----:B------:R0:W1:Y:S01]  /*04c0*/  F2F.F64.F32 R6, R21 ;  /* 0x0000001500067310 */ /* 0x0000620000201800 */
[----:B---3--:R-:W-:Y:S01]  /*04d0*/  FMUL R23, R19, UR12 ;  /* 0x0000000c13177c20 */ /* 0x008fe20008400000 */
[----:B-----5:R-:W-:Y:S01]  /*04e0*/  FMUL R20, R18, UR13 ;  /* 0x0000000d12147c20 */ /* 0x020fe20008400000 */
[----:B------:R-:W-:-:S05]  /*04f0*/  DADD R16, RZ, R16 ;  /* 0x00000000ff107229 */ /* 0x000fca0000000010 */
[----:B------:R-:W3:Y:S01]  /*0500*/  F2F.F64.F32 R4, R22 ;  /* 0x0000001600047310 */ /* 0x000ee20000201800 */
[----:B--2---:R-:W-:Y:S01]  /*0510*/  FMUL R13, R13, UR14 ;  /* 0x0000000e0d0d7c20 */ /* 0x004fe20008400000 */
[----:B0-----:R-:W-:Y:S01]  /*0520*/  FMUL R21, R8, UR8 ;  /* 0x0000000808157c20 */ /* 0x001fe20008400000 */
[----:B-1----:R-:W-:-:S05]  /*0530*/  DADD R16, R16, R6 ;  /* 0x0000000010107229 */ /* 0x002fca0000000006 */
[----:B------:R-:W0:Y:S03]  /*0540*/  F2F.F64.F32 R6, R23 ;  /* 0x0000001700067310 */ /* 0x000e260000201800 */
[----:B---3--:R-:W-:-:S05]  /*0550*/  DADD R16, R16, R4 ;  /* 0x0000000010107229 */ /* 0x008fca0000000004 */
[----:B------:R1:W2:Y:S01]  /*0560*/  F2F.F64.F32 R4, R20 ;  /* 0x0000001400047310 */ /* 0x0002a20000201800 */
[----:B------:R-:W-:Y:S01]  /*0570*/  FMUL R15, R2, UR15 ;  /* 0x0000000f020f7c20 */ /* 0x000fe20008400000 */
[----:B------:R-:W-:Y:S01]  /*0580*/  IMAD.MOV.U32 R2, RZ, RZ, 0x1 ;  /* 0x00000001ff027424 */ /* 0x000fe200078e00ff */
[----:B0-----:R-:W-:Y:S01]  /*0590*/  DADD R18, R16, R6 ;  /* 0x0000000010127229 */ /* 0x001fe20000000006 */
[----:B-1----:R-:W-:-:S04]  /*05a0*/  FMUL R20, R9, UR9 ;  /* 0x0000000909147c20 */ /* 0x002fc80008400000 */
[----:B------:R-:W0:Y:S01]  /*05b0*/  F2F.F64.F32 R6, R13 ;  /* 0x0000000d00067310 */ /* 0x000e220000201800 */
[----:B------:R-:W-:Y:S02]  /*05c0*/  DFMA R16, -R24, R2, 1 ;  /* 0x3ff000001810742b */ /* 0x000fe40000000102 */
[----:B--2---:R-:W-:-:S05]  /*05d0*/  DADD R18, R18, R4 ;  /* 0x0000000012127229 */ /* 0x004fca0000000004 */
[----:B------:R-:W1:Y:S01]  /*05e0*/  F2F.F64.F32 R4, R15 ;  /* 0x0000000f00047310 */ /* 0x000e620000201800 */
[----:B------:R-:W-:Y:S02]  /*05f0*/  DFMA R16, R16, R16, R16 ;  /* 0x000000101010722b */ /* 0x000fe40000000010 */
[----:B0-----:R-:W-:-:S05]  /*0600*/  DADD R18, R18, R6 ;  /* 0x0000000012127229 */ /* 0x001fca0000000006 */
[----:B------:R-:W0:Y:S01]  /*0610*/  F2F.F64.F32 R6, R21 ;  /* 0x0000001500067310 */ /* 0x000e220000201800 */
[----:B------:R-:W-:Y:S02]  /*0620*/  DFMA R16, R2, R16, R2 ;  /* 0x000000100210722b */ /* 0x000fe40000000002 */
[----:B-1----:R-:W-:-:S05]  /*0630*/  DADD R4, R18, R4 ;  /* 0x0000000012047229 */ /* 0x002fca0000000004 */
[----:B------:R-:W1:Y:S01]  /*0640*/  F2F.F64.F32 R2, R20 ;  /* 0x0000001400027310 */ /* 0x000e620000201800 */
[----:B------:R-:W-:Y:S02]  /*0650*/  DFMA R8, -R24, R16, 1 ;  /* 0x3ff000001808742b */ /* 0x000fe40000000110 */
[----:B0-----:R-:W-:-:S06]  /*0660*/  DADD R6, R4, R6 ;  /* 0x0000000004067229 */ /* 0x001fcc0000000006 */
[----:B------:R-:W-:Y:S02]  /*0670*/  DFMA R8, R16, R8, R16 ;  /* 0x000000081008722b */ /* 0x000fe40000000010 */
[----:B-1----:R-:W-:-:S08]  /*0680*/  DADD R6, R6, R2 ;  /* 0x0000000006067229 */ /* 0x002fd00000000002 */
[----:B------:R-:W-:Y:S02]  /*0690*/  DMUL R2, R6, R8 ;  /* 0x0000000806027228 */ /* 0x000fe40000000000 */
[----:B------:R-:W-:-:S06]  /*06a0*/  FSETP.GEU.AND P1, PT, |R7|, 6.5827683646048100446e-37, PT ;  /* 0x036000000700780b */ /* 0x000fcc0003f2e200 */
[----:B------:R-:W-:-:S08]  /*06b0*/  DFMA R4, -R24, R2, R6 ;  /* 0x000000021804722b */ /* 0x000fd00000000106 */
[----:B------:R-:W-:-:S10]  /*06c0*/  DFMA R2, R8, R4, R2 ;  /* 0x000000040802722b */ /* 0x000fd40000000002 */
[----:B------:R-:W-:-:S05]  /*06d0*/  FFMA R4, RZ, R25, R3 ;  /* 0x00000019ff047223 */ /* 0x000fca0000000003 */
[----:B------:R-:W-:-:S13]  /*06e0*/  FSETP.GT.AND P0, PT, |R4|, 1.469367938527859385e-39, PT ;  /* 0x001000000400780b */ /* 0x000fda0003f04200 */
[----:B------:R-:W-:Y:S05]  /*06f0*/  @P0 BRA P1, `(.L_x_5) ;  /* 0x0000000000080947 */ /* 0x000fea0000800000 */
[----:B------:R-:W-:-:S07]  /*0700*/  MOV R22, 0x720 ;  /* 0x0000072000167802 */ /* 0x000fce0000000f00 */
[----:B------:R-:W-:Y:S05]  /*0710*/  CALL.REL.NOINC `($__internal_1_$__cuda_sm20_div_rn_f64_full) ;  /* 0x00000004000c7944 */ /* 0x000fea0003c00000 */
.L_x_5:
[----:B------:R-:W-:Y:S05]  /*0720*/  BSYNC.RECONVERGENT B0 ;  /* 0x0000000000007941 */ /* 0x000fea0003800200 */
.L_x_4:
[----:B------:R-:W0:Y:S01]  /*0730*/  LDCU.128 UR8, c[0x0][0x390] ;  /* 0x00007200ff0877ac */ /* 0x000e220008000c00 */
[----:B------:R-:W-:Y:S02]  /*0740*/  IMAD R14, R14, 0x1d, R11 ;  /* 0x0000001d0e0e7824 */ /* 0x000fe400078e020b */
[----:B------:R-:W-:Y:S02]  /*0750*/  IMAD R7, R10, UR5, RZ ;  /* 0x000000050a077c24 */ /* 0x000fe4000f8e02ff */
[----:B------:R-:W-:Y:S02]  /*0760*/  IMAD.MOV.U32 R15, RZ, RZ, RZ ;  /* 0x000000ffff0f7224 */ /* 0x000fe400078e00ff */
[----:B------:R-:W-:Y:S02]  /*0770*/  IMAD R7, R12, UR4, R7 ;  /* 0x000000040c077c24 */ /* 0x000fe4000f8e0207 */
[----:B------:R-:W-:-:S04]  /*0780*/  IMAD.WIDE.U32 R4, R10, UR4, R14 ;  /* 0x000000040a047c25 */ /* 0x000fc8000f8e000e */
[----:B------:R-:W-:Y:S01]  /*0790*/  IMAD.IADD R9, R5, 0x1, R7 ;  /* 0x0000000105097824 */ /* 0x000fe200078e0207 */
[----:B0-----:R-:W-:-:S04]  /*07a0*/  LEA R6, P0, R4, UR8, 0x3 ;  /* 0x0000000804067c11 */ /* 0x001fc8000f8018ff */
[----:B------:R-:W-:-:S06]  /*07b0*/  LEA.HI.X R7, R4, UR9, R9, 0x3, P0 ;  /* 0x0000000904077c11 */ /* 0x000fcc00080f1c09 */
[----:B------:R-:W5:Y:S01]  /*07c0*/  LDG.E.64 R6, desc[UR6][R6.64] ;  /* 0x0000000606067981 */ /* 0x000f62000c1e1b00 */
[----:B------:R-:W-:Y:S02]  /*07d0*/  ISETP.GE.U32.AND P0, PT, R10, UR10, PT ;  /* 0x0000000a0a007c0c */ /* 0x000fe4000bf06070 */
[----:B------:R-:W-:Y:S02]  /*07e0*/  VIMNMX.U32 R0, PT, PT, R0, R11, !PT ;  /* 0x0000000b00007248 */ /* 0x000fe40007fe0000 */
[----:B------:R-:W-:-:S04]  /*07f0*/  ISETP.GE.AND.EX P0, PT, R12, UR11, PT, P0 ;  /* 0x0000000b0c007c0c */ /* 0x000fc8000bf06300 */
[----:B------:R-:W-:-:S13]  /*0800*/  ISETP.GT.U32.OR P0, PT, R0, 0x1c, P0 ;  /* 0x0000001c0000780c */ /* 0x000fda0000704470 */
[----:B------:R-:W-:Y:S05]  /*0810*/  @P0 EXIT ;  /* 0x000000000000094d */ /* 0x000fea0003800000 */
[----:B------:R-:W-:Y:S02]  /*0820*/  VIADD R14, R14, 0x3 ;  /* 0x000000030e0e7836 */ /* 0x000fe40000000000 */
[----:B------:R-:W-:-:S03]  /*0830*/  IMAD.U32 R0, RZ, RZ, UR5 ;  /* 0x00000005ff007e24 */ /* 0x000fc6000f8e00ff */
[----:B------:R-:W-:-:S04]  /*0840*/  ISETP.LE.U32.AND P0, PT, R14, UR4, PT ;  /* 0x000000040e007c0c */ /* 0x000fc8000bf03070 */
[----:B------:R-:W-:-:S13]  /*0850*/  ISETP.GE.U32.AND.EX P0, PT, R0, RZ, PT, P0 ;  /* 0x000000ff0000720c */ /* 0x000fda0003f06100 */
[----:B------:R-:W-:Y:S05]  /*0860*/  @!P0 EXIT ;  /* 0x000000000000894d */ /* 0x000fea0003800000 */
[----:B------:R-:W0:Y:S01]  /*0870*/  LDCU.64 UR8, c[0x0][0x380] ;  /* 0x00007000ff0877ac */ /* 0x000e220008000a00 */
[----:B-----5:R-:W-:Y:S01]  /*0880*/  DADD R6, -R6, R2 ;  /* 0x0000000006067229 */ /* 0x020fe20000000102 */
[----:B------:R-:W-:-:S04]  /*0890*/  IADD3 R0, P0, PT, R4, UR4, RZ ;  /* 0x0000000404007c10 */ /* 0x000fc8000ff1e0ff */
[----:B------:R-:W-:-:S03]  /*08a0*/  IADD3.X R3, PT, PT, R9, UR5, RZ, P0, !PT ;  /* 0x0000000509037c10 */ /* 0x000fc600087fe4ff */
[----:B------:R-:W-:Y:S01]  /*08b0*/  DADD R4, -RZ, |R6| ;  /* 0x00000000ff047229 */ /* 0x000fe20000000506 */
[----:B0-----:R-:W-:-:S04]  /*08c0*/  LEA R2, P0, R0, UR8, 0x3 ;  /* 0x0000000800027c11 */ /* 0x001fc8000f8018ff */
[----:B------:R-:W-:-:S05]  /*08d0*/  LEA.HI.X R3, R0, UR9, R3, 0x3, P0 ;  /* 0x0000000900037c11 */ /* 0x000fca00080f1c03 */
[----:B------:R-:W-:Y:S01]  /*08e0*/  STG.E.64 desc[UR6][R2.64+0x8], R4 ;  /* 0x0000080402007986 */ /* 0x000fe2000c101b06 */
[----:B------:R-:W-:Y:S05]  /*08f0*/  EXIT ;  /* 0x000000000000794d */ /* 0x000fea0003800000 */
        .weak           $__internal_0_$__cuda_sm20_dblrcp_rn_slowpath_v3
        .type           $__internal_0_$__cuda_sm20_dblrcp_rn_slowpath_v3,@function
        .size           $__internal_0_$__cuda_sm20_dblrcp_rn_slowpath_v3,($__internal_1_$__cuda_sm20_div_rn_f64_full - $__internal_0_$__cuda_sm20_dblrcp_rn_slowpath_v3)
$__internal_0_$__cuda_sm20_dblrcp_rn_slowpath_v3:
[----:B------:R-:W-:-:S14]  /*0900*/  DSETP.GTU.AND P0, PT, |R2|, +INF , PT ;  /* 0x7ff000000200742a */ /* 0x000fdc0003f0c200 */
[----:B------:R-:W-:Y:S05]  /*0910*/  @P0 BRA `(.L_x_6) ;  /* 0x00000000007c0947 */ /* 0x000fea0003800000 */
[----:B------:R-:W-:-:S05]  /*0920*/  LOP3.LUT R5, R3, 0x7fffffff, RZ, 0xc0, !PT ;  /* 0x7fffffff03057812 */ /* 0x000fca00078ec0ff */
[----:B------:R-:W-:-:S05]  /*0930*/  VIADD R6, R5, 0xffffffff ;  /* 0xffffffff05067836 */ /* 0x000fca0000000000 */
[----:B------:R-:W-:-:S13]  /*0940*/  ISETP.GE.U32.AND P0, PT, R6, 0x7fefffff, PT ;  /* 0x7fefffff0600780c */ /* 0x000fda0003f06070 */
[----:B------:R-:W-:Y:S01]  /*0950*/  @P0 LOP3.LUT R7, R3, 0x7ff00000, RZ, 0x3c, !PT ;  /* 0x7ff0000003070812 */ /* 0x000fe200078e3cff */
[----:B------:R-:W-:Y:S01]  /*0960*/  @P0 IMAD.MOV.U32 R6, RZ, RZ, RZ ;  /* 0x000000ffff060224 */ /* 0x000fe200078e00ff */
[----:B------:R-:W-:Y:S06]  /*0970*/  @P0 BRA `(.L_x_7) ;  /* 0x00000000006c0947 */ /* 0x000fec0003800000 */
[----:B------:R-:W-:-:S13]  /*0980*/  ISETP.GE.U32.AND P0, PT, R5, 0x1000001, PT ;  /* 0x010000010500780c */ /* 0x000fda0003f06070 */
[----:B------:R-:W-:Y:S05]  /*0990*/  @!P0 BRA `(.L_x_8) ;  /* 0x0000000000348947 */ /* 0x000fea0003800000 */
[----:B------:R-:W-:Y:S02]  /*09a0*/  VIADD R7, R3, 0xc0200000 ;  /* 0xc020000003077836 */ /* 0x000fe40000000000 */
[----:B------:R-:W-:Y:S02]  /*09b0*/  IMAD.MOV.U32 R6, RZ, RZ, R2 ;  /* 0x000000ffff067224 */ /* 0x000fe400078e0002 */
[----:B------:R-:W0:Y:S04]  /*09c0*/  MUFU.RCP64H R9, R7 ;  /* 0x0000000700097308 */ /* 0x000e280000001800 */
[----:B0-----:R-:W-:-:S08]  /*09d0*/  DFMA R16, -R6, R8, 1 ;  /* 0x3ff000000610742b */ /* 0x001fd00000000108 */
[----:B------:R-:W-:-:S08]  /*09e0*/  DFMA R16, R16, R16, R16 ;  /* 0x000000101010722b */ /* 0x000fd00000000010 */
[----:B------:R-:W-:-:S08]  /*09f0*/  DFMA R16, R8, R16, R8 ;  /* 0x000000100810722b */ /* 0x000fd00000000008 */
[----:B------:R-:W-:-:S08]  /*0a00*/  DFMA R8, -R6, R16, 1 ;  /* 0x3ff000000608742b */ /* 0x000fd00000000110 */
[----:B------:R-:W-:-:S08]  /*0a10*/  DFMA R8, R16, R8, R16 ;  /* 0x000000081008722b */ /* 0x000fd00000000010 */
[----:B------:R-:W-:-:S08]  /*0a20*/  DMUL R8, R8, 2.2250738585072013831e-308 ;  /* 0x0010000008087828 */ /* 0x000fd00000000000 */
[----:B------:R-:W-:-:S08]  /*0a30*/  DFMA R2, -R2, R8, 1 ;  /* 0x3ff000000202742b */ /* 0x000fd00000000108 */
[----:B------:R-:W-:-:S08]  /*0a40*/  DFMA R2, R2, R2, R2 ;  /* 0x000000020202722b */ /* 0x000fd00000000002 */
[----:B------:R-:W-:Y:S01]  /*0a50*/  DFMA R6, R8, R2, R8 ;  /* 0x000000020806722b */ /* 0x000fe20000000008 */
[----:B------:R-:W-:Y:S10]  /*0a60*/  BRA `(.L_x_7) ;  /* 0x0000000000307947 */ /* 0x000ff40003800000 */
.L_x_8:
[----:B------:R-:W-:Y:S01]  /*0a70*/  DMUL R2, R2, 8.11296384146066816958e+31 ;  /* 0x4690000002027828 */ /* 0x000fe20000000000 */
[----:B------:R-:W-:-:S05]  /*0a80*/  IMAD.MOV.U32 R6, RZ, RZ, R8 ;  /* 0x000000ffff067224 */ /* 0x000fca00078e0008 */
[----:B------:R-:W0:Y:S02]  /*0a90*/  MUFU.RCP64H R7, R3 ;  /* 0x0000000300077308 */ /* 0x000e240000001800 */
[----:B0-----:R-:W-:-:S08]  /*0aa0*/  DFMA R8, -R2, R6, 1 ;  /* 0x3ff000000208742b */ /* 0x001fd00000000106 */
[----:B------:R-:W-:-:S08]  /*0ab0*/  DFMA R8, R8, R8, R8 ;  /* 0x000000080808722b */ /* 0x000fd00000000008 */
[----:B------:R-:W-:-:S08]  /*0ac0*/  DFMA R8, R6, R8, R6 ;  /* 0x000000080608722b */ /* 0x000fd00000000006 */
[----:B------:R-:W-:-:S08]  /*0ad0*/  DFMA R6, -R2, R8, 1 ;  /* 0x3ff000000206742b */ /* 0x000fd00000000108 */
[----:B------:R-:W-:-:S08]  /*0ae0*/  DFMA R6, R8, R6, R8 ;  /* 0x000000060806722b */ /* 0x000fd00000000008 */
[----:B------:R-:W-:Y:S01]  /*0af0*/  DMUL R6, R6, 8.11296384146066816958e+31 ;  /* 0x4690000006067828 */ /* 0x000fe20000000000 */
[----:B------:R-:W-:Y:S10]  /*0b00*/  BRA `(.L_x_7) ;  /* 0x0000000000087947 */ /* 0x000ff40003800000 */
.L_x_6:
[----:B------:R-:W-:Y:S01]  /*0b10*/  LOP3.LUT R7, R3, 0x80000, RZ, 0xfc, !PT ;  /* 0x0008000003077812 */ /* 0x000fe200078efcff */
[----:B------:R-:W-:-:S07]  /*0b20*/  IMAD.MOV.U32 R6, RZ, RZ, R2 ;  /* 0x000000ffff067224 */ /* 0x000fce00078e0002 */
.L_x_7:
[----:B------:R-:W-:-:S04]  /*0b30*/  IMAD.MOV.U32 R5, RZ, RZ, 0x0 ;  /* 0x00000000ff057424 */ /* 0x000fc800078e00ff */
[----:B------:R-:W-:Y:S05]  /*0b40*/  RET.REL.NODEC R4 `(_Z7res_GPUPdS_S_l) ;  /* 0xfffffff4042c7950 */ /* 0x000fea0003c3ffff */
        .weak           $__internal_1_$__cuda_sm20_div_rn_f64_full
        .type           $__internal_1_$__cuda_sm20_div_rn_f64_full,@function
        .size           $__internal_1_$__cuda_sm20_div_rn_f64_full,(.L_x_23 - $__internal_1_$__cuda_sm20_div_rn_f64_full)
$__internal_1_$__cuda_sm20_div_rn_f64_full:
[C---:B------:R-:W-:Y:S01]  /*0b50*/  FSETP.GEU.AND P0, PT, |R25|.reuse, 1.469367938527859385e-39, PT ;  /* 0x001000001900780b */ /* 0x040fe20003f0e200 */
[--C-:B------:R-:W-:Y:S01]  /*0b60*/  IMAD.MOV.U32 R4, RZ, RZ, R24.reuse ;  /* 0x000000ffff047224 */ /* 0x100fe200078e0018 */
[----:B------:R-:W-:Y:S01]  /*0b70*/  LOP3.LUT R2, R25, 0x800fffff, RZ, 0xc0, !PT ;  /* 0x800fffff19027812 */ /* 0x000fe200078ec0ff */
[----:B------:R-:W-:Y:S01]  /*0b80*/  IMAD.MOV.U32 R5, RZ, RZ, R25 ;  /* 0x000000ffff057224 */ /* 0x000fe200078e0019 */
[C---:B------:R-:W-:Y:S01]  /*0b90*/  FSETP.GEU.AND P2, PT, |R7|.reuse, 1.469367938527859385e-39, PT ;  /* 0x001000000700780b */ /* 0x040fe20003f4e200 */
[----:B------:R-:W-:Y:S01]  /*0ba0*/  IMAD.MOV.U32 R16, RZ, RZ, 0x1 ;  /* 0x00000001ff107424 */ /* 0x000fe200078e00ff */
[----:B------:R-:W-:Y:S01]  /*0bb0*/  LOP3.LUT R3, R2, 0x3ff00000, RZ, 0xfc, !PT ;  /* 0x3ff0000002037812 */ /* 0x000fe200078efcff */
[----:B------:R-:W-:Y:S01]  /*0bc0*/  IMAD.MOV.U32 R2, RZ, RZ, R24 ;  /* 0x000000ffff027224 */ /* 0x000fe200078e0018 */
[----:B------:R-:W-:Y:S01]  /*0bd0*/  LOP3.LUT R15, R7, 0x7ff00000, RZ, 0xc0, !PT ;  /* 0x7ff00000070f7812 */ /* 0x000fe200078ec0ff */
[----:B------:R-:W-:Y:S01]  /*0be0*/  IMAD.MOV.U32 R13, RZ, RZ, 0x1ca00000 ;  /* 0x1ca00000ff0d7424 */ /* 0x000fe200078e00ff */
[----:B------:R-:W-:Y:S01]  /*0bf0*/  LOP3.LUT R24, R25, 0x7ff00000, RZ, 0xc0, !PT ;  /* 0x7ff0000019187812 */ /* 0x000fe200078ec0ff */
[----:B------:R-:W-:Y:S02]  /*0c00*/  BSSY.RECONVERGENT B1, `(.L_x_9) ;  /* 0x000004e000017945 */ /* 0x000fe40003800200 */
[----:B------:R-:W-:Y:S01]  /*0c10*/  @!P0 DMUL R2, R4, 8.98846567431157953865e+307 ;  /* 0x7fe0000004028828 */ /* 0x000fe20000000000 */
[----:B------:R-:W-:Y:S01]  /*0c20*/  ISETP.GE.U32.AND P1, PT, R15, R24, PT ;  /* 0x000000180f00720c */ /* 0x000fe20003f26070 */
[----:B------:R-:W-:-:S02]  /*0c30*/  IMAD.MOV.U32 R23, RZ, RZ, R15 ;  /* 0x000000ffff177224 */ /* 0x000fc400078e000f */
[----:B------:R-:W-:Y:S02]  /*0c40*/  @!P2 LOP3.LUT R18, R5, 0x7ff00000, RZ, 0xc0, !PT ;  /* 0x7ff000000512a812 */ /* 0x000fe400078ec0ff */
[----:B------:R-:W0:Y:S02]  /*0c50*/  MUFU.RCP64H R17, R3 ;  /* 0x0000000300117308 */ /* 0x000e240000001800 */
[----:B------:R-:W-:Y:S02]  /*0c60*/  @!P2 ISETP.GE.U32.AND P3, PT, R15, R18, PT ;  /* 0x000000120f00a20c */ /* 0x000fe40003f66070 */
[----:B------:R-:W-:Y:S02]  /*0c70*/  @!P0 LOP3.LUT R24, R3, 0x7ff00000, RZ, 0xc0, !PT ;  /* 0x7ff0000003188812 */ /* 0x000fe400078ec0ff */
[----:B------:R-:W-:-:S04]  /*0c80*/  @!P2 SEL R19, R13, 0x63400000, !P3 ;  /* 0x634000000d13a807 */ /* 0x000fc80005800000 */
[----:B------:R-:W-:-:S04]  /*0c90*/  @!P2 LOP3.LUT R20, R19, 0x80000000, R7, 0xf8, !PT ;  /* 0x800000001314a812 */ /* 0x000fc800078ef807 */
[----:B------:R-:W-:Y:S01]  /*0ca0*/  @!P2 LOP3.LUT R21, R20, 0x100000, RZ, 0xfc, !PT ;  /* 0x001000001415a812 */ /* 0x000fe200078efcff */
[----:B------:R-:W-:Y:S01]  /*0cb0*/  @!P2 IMAD.MOV.U32 R20, RZ, RZ, RZ ;  /* 0x000000ffff14a224 */ /* 0x000fe200078e00ff */
[----:B0-----:R-:W-:-:S08]  /*0cc0*/  DFMA R8, R16, -R2, 1 ;  /* 0x3ff000001008742b */ /* 0x001fd00000000802 */
[----:B------:R-:W-:-:S08]  /*0cd0*/  DFMA R8, R8, R8, R8 ;  /* 0x000000080808722b */ /* 0x000fd00000000008 */
[----:B------:R-:W-:Y:S01]  /*0ce0*/  DFMA R16, R16, R8, R16 ;  /* 0x000000081010722b */ /* 0x000fe20000000010 */
[----:B------:R-:W-:Y:S01]  /*0cf0*/  SEL R9, R13, 0x63400000, !P1 ;  /* 0x634000000d097807 */ /* 0x000fe20004800000 */
[----:B------:R-:W-:-:S03]  /*0d00*/  IMAD.MOV.U32 R8, RZ, RZ, R6 ;  /* 0x000000ffff087224 */ /* 0x000fc600078e0006 */
[----:B------:R-:W-:-:S03]  /*0d10*/  LOP3.LUT R9, R9, 0x800fffff, R7, 0xf8, !PT ;  /* 0x800fffff09097812 */ /* 0x000fc600078ef807 */
[----:B------:R-:W-:-:S03]  /*0d20*/  DFMA R18, R16, -R2, 1 ;  /* 0x3ff000001012742b */ /* 0x000fc60000000802 */
[----:B------:R-:W-:-:S05]  /*0d30*/  @!P2 DFMA R8, R8, 2, -R20 ;  /* 0x400000000808a82b */ /* 0x000fca0000000814 */
[----:B------:R-:W-:-:S05]  /*0d40*/  DFMA R18, R16, R18, R16 ;  /* 0x000000121012722b */ /* 0x000fca0000000010 */
[----:B------:R-:W-:-:S03]  /*0d50*/  @!P2 LOP3.LUT R23, R9, 0x7ff00000, RZ, 0xc0, !PT ;  /* 0x7ff000000917a812 */ /* 0x000fc600078ec0ff */
[----:B------:R-:W-:Y:S02]  /*0d60*/  DMUL R16, R18, R8 ;  /* 0x0000000812107228 */ /* 0x000fe40000000000 */
[----:B------:R-:W-:-:S05]  /*0d70*/  VIADD R25, R23, 0xffffffff ;  /* 0xffffffff17197836 */ /* 0x000fca0000000000 */
[----:B------:R-:W-:Y:S01]  /*0d80*/  ISETP.GT.U32.AND P0, PT, R25, 0x7feffffe, PT ;  /* 0x7feffffe1900780c */ /* 0x000fe20003f04070 */
[----:B------:R-:W-:Y:S01]  /*0d90*/  VIADD R25, R24, 0xffffffff ;  /* 0xffffffff18197836 */ /* 0x000fe20000000000 */
[----:B------:R-:W-:-:S04]  /*0da0*/  DFMA R20, R16, -R2, R8 ;  /* 0x800000021014722b */ /* 0x000fc80000000008 */
[----:B------:R-:W-:-:S04]  /*0db0*/  ISETP.GT.U32.OR P0, PT, R25, 0x7feffffe, P0 ;  /* 0x7feffffe1900780c */ /* 0x000fc80000704470 */
[----:B------:R-:W-:-:S09]  /*0dc0*/  DFMA R20, R18, R20, R16 ;  /* 0x000000141214722b */ /* 0x000fd20000000010 */
[----:B------:R-:W-:Y:S05]  /*0dd0*/  @P0 BRA `(.L_x_10) ;  /* 0x00000000006c0947 */ /* 0x000fea0003800000 */
[----:B------:R-:W-:-:S04]  /*0de0*/  LOP3.LUT R16, R5, 0x7ff00000, RZ, 0xc0, !PT ;  /* 0x7ff0000005107812 */ /* 0x000fc800078ec0ff */
[CC--:B------:R-:W-:Y:S02]  /*0df0*/  VIADDMNMX R6, R15.reuse, -R16.reuse, 0xb9600000, !PT ;  /* 0xb96000000f067446 */ /* 0x0c0fe40007800910 */
[----:B------:R-:W-:Y:S02]  /*0e00*/  ISETP.GE.U32.AND P0, PT, R15, R16, PT ;  /* 0x000000100f00720c */ /* 0x000fe40003f06070 */
[----:B------:R-:W-:Y:S02]  /*0e10*/  VIMNMX R6, PT, PT, R6, 0x46a00000, PT ;  /* 0x46a0000006067848 */ /* 0x000fe40003fe0100 */
[----:B------:R-:W-:-:S05]  /*0e20*/  SEL R13, R13, 0x63400000, !P0 ;  /* 0x634000000d0d7807 */ /* 0x000fca0004000000 */
[----:B------:R-:W-:Y:S02]  /*0e30*/  IMAD.IADD R13, R6, 0x1, -R13 ;  /* 0x00000001060d7824 */ /* 0x000fe400078e0a0d */
[----:B------:R-:W-:Y:S02]  /*0e40*/  IMAD.MOV.U32 R6, RZ, RZ, RZ ;  /* 0x000000ffff067224 */ /* 0x000fe400078e00ff */
[----:B------:R-:W-:-:S06]  /*0e50*/  VIADD R7, R13, 0x7fe00000 ;  /* 0x7fe000000d077836 */ /* 0x000fcc0000000000 */
[----:B------:R-:W-:-:S10]  /*0e60*/  DMUL R16, R20, R6 ;  /* 0x0000000614107228 */ /* 0x000fd40000000000 */
[----:B------:R-:W-:-:S13]  /*0e70*/  FSETP.GTU.AND P0, PT, |R17|, 1.469367938527859385e-39, PT ;  /* 0x001000001100780b */ /* 0x000fda0003f0c200 */
[----:B------:R-:W-:Y:S05]  /*0e80*/  @P0 BRA `(.L_x_11) ;  /* 0x0000000000940947 */ /* 0x000fea0003800000 */
[----:B------:R-:W-:Y:S01]  /*0e90*/  DFMA R2, R20, -R2, R8 ;  /* 0x800000021402722b */ /* 0x000fe20000000008 */
[----:B------:R-:W-:-:S09]  /*0ea0*/  IMAD.MOV.U32 R6, RZ, RZ, RZ ;  /* 0x000000ffff067224 */ /* 0x000fd200078e00ff */
[C---:B------:R-:W-:Y:S02]  /*0eb0*/  FSETP.NEU.AND P0, PT, R3.reuse, RZ, PT ;  /* 0x000000ff0300720b */ /* 0x040fe40003f0d000 */
[----:B------:R-:W-:-:S04]  /*0ec0*/  LOP3.LUT R5, R3, 0x80000000, R5, 0x48, !PT ;  /* 0x8000000003057812 */ /* 0x000fc800078e4805 */
[----:B------:R-:W-:-:S07]  /*0ed0*/  LOP3.LUT R7, R5, R7, RZ, 0xfc, !PT ;  /* 0x0000000705077212 */ /* 0x000fce00078efcff */
[----:B------:R-:W-:Y:S05]  /*0ee0*/  @!P0 BRA `(.L_x_11) ;  /* 0x00000000007c8947 */ /* 0x000fea0003800000 */
[----:B------:R-:W-:Y:S01]  /*0ef0*/  IMAD.MOV R3, RZ, RZ, -R13 ;  /* 0x000000ffff037224 */ /* 0x000fe200078e0a0d */
[----:B------:R-:W-:Y:S01]  /*0f00*/  DMUL.RP R6, R20, R6 ;  /* 0x0000000614067228 */ /* 0x000fe20000008000 */
[----:B------:R-:W-:Y:S01]  /*0f10*/  IMAD.MOV.U32 R2, RZ, RZ, RZ ;  /* 0x000000ffff027224 */ /* 0x000fe200078e00ff */
[----:B------:R-:W-:-:S05]  /*0f20*/  IADD3 R13, PT, PT, -R13, -0x43300000, RZ ;  /* 0xbcd000000d0d7810 */ /* 0x000fca0007ffe1ff */
[----:B------:R-:W-:-:S03]  /*0f30*/  DFMA R2, R16, -R2, R20 ;  /* 0x800000021002722b */ /* 0x000fc60000000014 */
[----:B------:R-:W-:-:S07]  /*0f40*/  LOP3.LUT R5, R7, R5, RZ, 0x3c, !PT ;  /* 0x0000000507057212 */ /* 0x000fce00078e3cff */
[----:B------:R-:W-:-:S04]  /*0f50*/  FSETP.NEU.AND P0, PT, |R3|, R13, PT ;  /* 0x0000000d0300720b */ /* 0x000fc80003f0d200 */
[----:B------:R-:W-:Y:S02]  /*0f60*/  FSEL R16, R6, R16, !P0 ;  /* 0x0000001006107208 */ /* 0x000fe40004000000 */
[----:B------:R-:W-:Y:S01]  /*0f70*/  FSEL R17, R5, R17, !P0 ;  /* 0x0000001105117208 */ /* 0x000fe20004000000 */
[----:B------:R-:W-:Y:S06]  /*0f80*/  BRA `(.L_x_11) ;  /* 0x0000000000547947 */ /* 0x000fec0003800000 */
.L_x_10:
[----:B------:R-:W-:-:S14]  /*0f90*/  DSETP.NAN.AND P0, PT, R6, R6, PT ;  /* 0x000000060600722a */ /* 0x000fdc0003f08000 */
[----:B------:R-:W-:Y:S05]  /*0fa0*/  @P0 BRA `(.L_x_12) ;  /* 0x0000000000440947 */ /* 0x000fea0003800000 */
[----:B------:R-:W-:-:S14]  /*0fb0*/  DSETP.NAN.AND P0, PT, R4, R4, PT ;  /* 0x000000040400722a */ /* 0x000fdc0003f08000 */
[----:B------:R-:W-:Y:S05]  /*0fc0*/  @P0 BRA `(.L_x_13) ;  /* 0x0000000000300947 */ /* 0x000fea0003800000 */
[----:B------:R-:W-:Y:S01]  /*0fd0*/  ISETP.NE.AND P0, PT, R23, R24, PT ;  /* 0x000000181700720c */ /* 0x000fe20003f05270 */
[----:B------:R-:W-:Y:S02]  /*0fe0*/  IMAD.MOV.U32 R16, RZ, RZ, 0x0 ;  /* 0x00000000ff107424 */ /* 0x000fe400078e00ff */
[----:B------:R-:W-:-:S10]  /*0ff0*/  IMAD.MOV.U32 R17, RZ, RZ, -0x80000 ;  /* 0xfff80000ff117424 */ /* 0x000fd400078e00ff */
[----:B------:R-:W-:Y:S05]  /*1000*/  @!P0 BRA `(.L_x_11) ;  /* 0x0000000000348947 */ /* 0x000fea0003800000 */
[----:B------:R-:W-:Y:S02]  /*1010*/  ISETP.NE.AND P0, PT, R23, 0x7ff00000, PT ;  /* 0x7ff000001700780c */ /* 0x000fe40003f05270 */
[----:B------:R-:W-:Y:S02]  /*1020*/  LOP3.LUT R17, R7, 0x80000000, R5, 0x48, !PT ;  /* 0x8000000007117812 */ /* 0x000fe400078e4805 */
[----:B------:R-:W-:-:S13]  /*1030*/  ISETP.EQ.OR P0, PT, R24, RZ, !P0 ;  /* 0x000000ff1800720c */ /* 0x000fda0004702670 */
[----:B------:R-:W-:Y:S01]  /*1040*/  @P0 LOP3.LUT R2, R17, 0x7ff00000, RZ, 0xfc, !PT ;  /* 0x7ff0000011020812 */ /* 0x000fe200078efcff */
[----:B------:R-:W-:Y:S02]  /*1050*/  @!P0 IMAD.MOV.U32 R16, RZ, RZ, RZ ;  /* 0x000000ffff108224 */ /* 0x000fe400078e00ff */
[----:B------:R-:W-:Y:S02]  /*1060*/  @P0 IMAD.MOV.U32 R16, RZ, RZ, RZ ;  /* 0x000000ffff100224 */ /* 0x000fe400078e00ff */
[----:B------:R-:W-:Y:S01]  /*1070*/  @P0 IMAD.MOV.U32 R17, RZ, RZ, R2 ;  /* 0x000000ffff110224 */ /* 0x000fe200078e0002 */
[----:B------:R-:W-:Y:S06]  /*1080*/  BRA `(.L_x_11) ;  /* 0x0000000000147947 */ /* 0x000fec0003800000 */
.L_x_13:
[----:B------:R-:W-:Y:S01]  /*1090*/  LOP3.LUT R17, R5, 0x80000, RZ, 0xfc, !PT ;  /* 0x0008000005117812 */ /* 0x000fe200078efcff */
[----:B------:R-:W-:Y:S01]  /*10a0*/  IMAD.MOV.U32 R16, RZ, RZ, R4 ;  /* 0x000000ffff107224 */ /* 0x000fe200078e0004 */
[----:B------:R-:W-:Y:S06]  /*10b0*/  BRA `(.L_x_11) ;  /* 0x0000000000087947 */ /* 0x000fec0003800000 */
.L_x_12:
[----:B------:R-:W-:Y:S01]  /*10c0*/  LOP3.LUT R17, R7, 0x80000, RZ, 0xfc, !PT ;  /* 0x0008000007117812 */ /* 0x000fe200078efcff */
[----:B------:R-:W-:-:S07]  /*10d0*/  IMAD.MOV.U32 R16, RZ, RZ, R6 ;  /* 0x000000ffff107224 */ /* 0x000fce00078e0006 */
.L_x_11:
[----:B------:R-:W-:Y:S05]  /*10e0*/  BSYNC.RECONVERGENT B1 ;  /* 0x0000000000017941 */ /* 0x000fea0003800200 */
.L_x_9:
[----:B------:R-:W-:Y:S02]  /*10f0*/  IMAD.MOV.U32 R23, RZ, RZ, 0x0 ;  /* 0x00000000ff177424 */ /* 0x000fe400078e00ff */
[----:B------:R-:W-:Y:S02]  /*1100*/  IMAD.MOV.U32 R2, RZ, RZ, R16 ;  /* 0x000000ffff027224 */ /* 0x000fe400078e0010 */
[----:B------:R-:W-:Y:S01]  /*1110*/  IMAD.MOV.U32 R3, RZ, RZ, R17 ;  /* 0x000000ffff037224 */ /* 0x000fe200078e0011 */
[----:B------:R-:W-:Y:S06]  /*1120*/  RET.REL.NODEC R22 `(_Z7res_GPUPdS_S_l) ;  /* 0xffffffec16b47950 */ /* 0x000fec0003c3ffff */
.L_x_14:
        /* <DEDUP_REMOVED lines=13> */
.L_x_23:


//--------------------- .text._Z10jacobi_GPUPdS_S_l --------------------------
	.section	.text._Z10jacobi_GPUPdS_S_l,"ax",@progbits
	.align	128
        .global         _Z10jacobi_GPUPdS_S_l
        .type           _Z10jacobi_GPUPdS_S_l,@function
        .size           _Z10jacobi_GPUPdS_S_l,(.L_x_24 - _Z10jacobi_GPUPdS_S_l)
        .other          _Z10jacobi_GPUPdS_S_l,@"STO_CUDA_ENTRY STV_DEFAULT"
_Z10jacobi_GPUPdS_S_l:
.text._Z10jacobi_GPUPdS_S_l:
        /* <DEDUP_REMOVED lines=28> */
[----:B------:R-:W-:Y:S02]  /*01c0*/  HFMA2 R5, -RZ, RZ, 0, 0 ;  /* 0x00000000ff057431 */ /* 0x000fe400000001ff */
[----:B------:R-:W-:-:S04]  /*01d0*/  IMAD R9, R3, UR5, RZ ;  /* 0x0000000503097c24 */ /* 0x000fc8000f8e02ff */
        /* <DEDUP_REMOVED lines=8> */
.L_x_16:
[----:B------:R-:W-:Y:S05]  /*0260*/  BSYNC.RECONVERGENT B0 ;  /* 0x0000000000007941 */ /* 0x000fea0003800200 */
.L_x_15:
        /* <DEDUP_REMOVED lines=12> */
[----:B------:R-:W-:-:S04]  /*0330*/  LOP3.LUT R0, R5, 0x7fffffff, RZ, 0xc0, !PT ;  /* 0x7fffffff05007812 */ /* 0x000fc800078ec0ff */
[----:B------:R-:W-:Y:S02]  /*0340*/  IADD3 R12, PT, PT, R0, -0x100000, RZ ;  /* 0xfff00000000c7810 */ /* 0x000fe40007ffe0ff */
[----:B------:R-:W-:-:S07]  /*0350*/  MOV R0, 0x370 ;  /* 0x0000037000007802 */ /* 0x000fce0000000f00 */
[----:B------:R-:W-:Y:S05]  /*0360*/  CALL.REL.NOINC `($__internal_2_$__cuda_sm20_dblrcp_rn_slowpath_v3) ;  /* 0x00000004001c7944 */ /* 0x000fea0003c00000 */
.L_x_17:
[----:B------:R-:W0:Y:S01]  /*0370*/  LDCU.128 UR16, c[0x0][0x390] ;  /* 0x00007200ff1077ac */ /* 0x000e220008000c00 */
[----:B------:R-:W-:Y:S01]  /*0380*/  BAR.SYNC.DEFER_BLOCKING 0x0 ;  /* 0x0000000000007b1d */ /* 0x000fe20000010000 */
[----:B------:R-:W-:Y:S02]  /*0390*/  IMAD R10, R11, 0x1d, R22 ;  /* 0x0000001d0b0a7824 */ /* 0x000fe400078e0216 */
[C---:B------:R-:W-:Y:S02]  /*03a0*/  IMAD R5, R3.reuse, UR5, RZ ;  /* 0x0000000503057c24 */ /* 0x040fe4000f8e02ff */
[----:B------:R-:W-:Y:S01]  /*03b0*/  IMAD.MOV.U32 R11, RZ, RZ, RZ ;  /* 0x000000ffff0b7224 */ /* 0x000fe200078e00ff */
[----:B------:R-:W1:Y:S01]  /*03c0*/  LDCU.128 UR8, c[0x3][URZ] ;  /* 0x00c00000ff0877ac */ /* 0x000e620008000c00 */
[----:B------:R-:W-:Y:S02]  /*03d0*/  IMAD R5, R6, UR4, R5 ;  /* 0x0000000406057c24 */ /* 0x000fe4000f8e0205 */
[----:B------:R-:W-:Y:S01]  /*03e0*/  IMAD.WIDE.U32 R12, R3, UR4, R10 ;  /* 0x00000004030c7c25 */ /* 0x000fe2000f8e000a */
[----:B------:R-:W2:Y:S03]  /*03f0*/  LDCU.128 UR12, c[0x3][0x10] ;  /* 0x00c00200ff0c77ac */ /* 0x000ea60008000c00 */
[----:B------:R-:W-:Y:S01]  /*0400*/  IMAD.IADD R0, R13, 0x1, R5 ;  /* 0x000000010d007824 */ /* 0x000fe200078e0205 */
[----:B0-----:R-:W-:-:S04]  /*0410*/  LEA R14, P0, R12, UR16, 0x3 ;  /* 0x000000100c0e7c11 */ /* 0x001fc8000f8018ff */
[----:B------:R-:W-:Y:S01]  /*0420*/  LEA.HI.X R15, R12, UR17, R0, 0x3, P0 ;  /* 0x000000110c0f7c11 */ /* 0x000fe200080f1c00 */
[----:B------:R-:W1:Y:S05]  /*0430*/  LDS R2, [R25] ;  /* 0x0000000019027984 */ /* 0x000e6a0000000800 */
[----:B------:R-:W5:Y:S01]  /*0440*/  LDG.E.64 R14, desc[UR6][R14.64] ;  /* 0x000000060e0e7981 */ /* 0x000f62000c1e1b00 */
[----:B------:R-:W-:Y:S02]  /*0450*/  ISETP.GE.U32.AND P0, PT, R3, UR18, PT ;  /* 0x0000001203007c0c */ /* 0x000fe4000bf06070 */
[----:B------:R-:W-:Y:S01]  /*0460*/  VIMNMX.U32 R7, PT, PT, R7, R22, !PT ;  /* 0x0000001607077248 */ /* 0x000fe20007fe0000 */
[----:B------:R-:W0:Y:S01]  /*0470*/  LDS R4, [R25+0x4] ;  /* 0x0000040019047984 */ /* 0x000e220000000800 */
[----:B------:R-:W-:-:S03]  /*0480*/  ISETP.GE.AND.EX P0, PT, R6, UR19, PT, P0 ;  /* 0x0000001306007c0c */ /* 0x000fc6000bf06300 */
[----:B------:R-:W3:Y:S01]  /*0490*/  LDS R5, [R25+0x8] ;  /* 0x0000080019057984 */ /* 0x000ee20000000800 */
[----:B------:R-:W-:-:S03]  /*04a0*/  ISETP.GT.U32.OR P0, PT, R7, 0x1c, P0 ;  /* 0x0000001c0700780c */ /* 0x000fc60000704470 */
[----:B------:R-:W4:Y:S04]  /*04b0*/  LDS R26, [R25+0x8c] ;  /* 0x00008c00191a7984 */ /* 0x000f280000000800 */
[----:B------:R-:W2:Y:S04]  /*04c0*/  LDS R24, [R25+0x90] ;  /* 0x0000900019187984 */ /* 0x000ea80000000800 */
[----:B------:R-:W2:Y:S01]  /*04d0*/  LDS R23, [R25+0x120] ;  /* 0x0001200019177984 */ /* 0x000ea20000000800 */
[----:B-1----:R-:W-:Y:S01]  /*04e0*/  FMUL R27, R2, UR8 ;  /* 0x00000008021b7c20 */ /* 0x002fe20008400000 */
[----:B------:R-:W1:Y:S02]  /*04f0*/  LDCU UR8, c[0x3][0x20] ;  /* 0x00c00400ff0877ac */ /* 0x000e640008000800 */
[----:B------:R-:W1:Y:S01]  /*0500*/  LDS R2, [R25+0x94] ;  /* 0x0000940019027984 */ /* 0x000e620000000800 */
[----:B------:R-:W4:Y:S01]  /*0510*/  F2F.F64.F32 R16, R27 ;  /* 0x0000001b00107310 */ /* 0x000f220000201800 */
[----:B0-----:R-:W-:-:S02]  /*0520*/  FMUL R28, R4, UR9 ;  /* 0x00000009041c7c20 */ /* 0x001fc40008400000 */
[----:B------:R-:W0:Y:S01]  /*0530*/  LDS R4, [R25+0x118] ;  /* 0x0001180019047984 */ /* 0x000e220000000800 */
[----:B---3--:R-:W-:-:S04]  /*0540*/  FMUL R29, R5, UR10 ;  /* 0x0000000a051d7c20 */ /* 0x008fc80008400000 */
[----:B------:R-:W3:Y:S01]  /*0550*/  F2F.F64.F32 R20, R28 ;  /* 0x0000001c00147310 */ /* 0x000ee20000201800 */
[----:B------:R-:W0:Y:S01]  /*0560*/  LDS R5, [R25+0x11c] ;  /* 0x00011c0019057984 */ /* 0x000e220000000800 */
[----:B----4-:R-:W-:Y:S01]  /*0570*/  FMUL R26, R26, UR11 ;  /* 0x0000000b1a1a7c20 */ /* 0x010fe20008400000 */
[----:B------:R-:W-:Y:S01]  /*0580*/  DADD R16, RZ, R16 ;  /* 0x00000000ff107229 */ /* 0x000fe20000000010 */
[----:B--2---:R-:W-:-:S04]  /*0590*/  FMUL R24, R24, UR12 ;  /* 0x0000000c18187c20 */ /* 0x004fc80008400000 */
[----:B------:R-:W2:Y:S01]  /*05a0*/  F2F.F64.F32 R18, R29 ;  /* 0x0000001d00127310 */ /* 0x000ea20000201800 */
[----:B-1----:R-:W-:Y:S02]  /*05b0*/  FMUL R23, R23, UR8 ;  /* 0x0000000817177c20 */ /* 0x002fe40008400000 */
[----:B---3--:R-:W-:-:S05]  /*05c0*/  DADD R20, R16, R20 ;  /* 0x0000000010147229 */ /* 0x008fca0000000014 */
[----:B------:R-:W1:Y:S03]  /*05d0*/  F2F.F64.F32 R16, R26 ;  /* 0x0000001a00107310 */ /* 0x000e660000201800 */
[----:B--2---:R-:W-:-:S05]  /*05e0*/  DADD R18, R20, R18 ;  /* 0x0000000014127229 */ /* 0x004fca0000000012 */
[----:B------:R-:W2:Y:S01]  /*05f0*/  F2F.F64.F32 R20, R24 ;  /* 0x0000001800147310 */ /* 0x000ea20000201800 */
[----:B------:R-:W-:Y:S02]  /*0600*/  FMUL R27, R2, UR13 ;  /* 0x0000000d021b7c20 */ /* 0x000fe40008400000 */
[----:B-1----:R-:W-:-:S05]  /*0610*/  DADD R18, R18, R16 ;  /* 0x0000000012127229 */ /* 0x002fca0000000010 */
[----:B------:R-:W1:Y:S01]  /*0620*/  F2F.F64.F32 R16, R27 ;  /* 0x0000001b00107310 */ /* 0x000e620000201800 */
[----:B0-----:R-:W-:Y:S02]  /*0630*/  FMUL R2, R4, UR14 ;  /* 0x0000000e04027c20 */ /* 0x001fe40008400000 */
[----:B--2---:R-:W-:Y:S01]  /*0640*/  DADD R18, R18, R20 ;  /* 0x0000000012127229 */ /* 0x004fe20000000014 */
[----:B------:R-:W-:-:S04]  /*0650*/  FMUL R5, R5, UR15 ;  /* 0x0000000f05057c20 */ /* 0x000fc80008400000 */
[----:B------:R-:W0:Y:S03]  /*0660*/  F2F.F64.F32 R2, R2 ;  /* 0x0000000200027310 */ /* 0x000e260000201800 */
[----:B-1----:R-:W-:-:S05]  /*0670*/  DADD R16, R18, R16 ;  /* 0x0000000012107229 */ /* 0x002fca0000000010 */
[----:B------:R-:W1:Y:S01]  /*0680*/  F2F.F64.F32 R4, R5 ;  /* 0x0000000500047310 */ /* 0x000e620000201800 */
[----:B------:R-:W-:Y:S05]  /*0690*/  @P0 EXIT ;  /* 0x000000000000094d */ /* 0x000fea0003800000 */
[----:B------:R-:W-:Y:S01]  /*06a0*/  IADD3 R10, PT, PT, R10, 0x3, RZ ;  /* 0x000000030a0a7810 */ /* 0x000fe20007ffe0ff */
[----:B0-----:R-:W-:Y:S01]  /*06b0*/  DADD R2, R16, R2 ;  /* 0x0000000010027229 */ /* 0x001fe20000000002 */
[----:B------:R-:W-:Y:S02]  /*06c0*/  IMAD.U32 R6, RZ, RZ, UR5 ;  /* 0x00000005ff067e24 */ /* 0x000fe4000f8e00ff */
[----:B------:R-:W-:-:S04]  /*06d0*/  ISETP.LE.U32.AND P0, PT, R10, UR4, PT ;  /* 0x000000040a007c0c */ /* 0x000fc8000bf03070 */
[----:B------:R-:W-:Y:S01]  /*06e0*/  ISETP.GE.U32.AND.EX P0, PT, R6, RZ, PT, P0 ;  /* 0x000000ff0600720c */ /* 0x000fe20003f06100 */
[----:B-1----:R-:W-:Y:S01]  /*06f0*/  DADD R2, R2, R4 ;  /* 0x0000000002027229 */ /* 0x002fe20000000004 */
[----:B------:R0:W1:Y:S01]  /*0700*/  F2F.F64.F32 R4, R23 ;  /* 0x0000001700047310 */ /* 0x0000620000201800 */
[----:B------:R-:W-:-:S10]  /*0710*/  DMUL R6, R8, 0.25 ;  /* 0x3fd0000008067828 */ /* 0x000fd40000000000 */
[----:B0-----:R-:W-:Y:S05]  /*0720*/  @!P0 EXIT ;  /* 0x000000000000894d */ /* 0x001fea0003800000 */
[----:B------:R-:W0:Y:S01]  /*0730*/  LDCU.64 UR8, c[0x0][0x380] ;  /* 0x00007000ff0877ac */ /* 0x000e220008000a00 */
[----:B------:R-:W-:Y:S01]  /*0740*/  DMUL R6, R6, R8 ;  /* 0x0000000806067228 */ /* 0x000fe20000000000 */
[----:B------:R-:W-:Y:S01]  /*0750*/  IADD3 R12, P0, PT, R12, UR4, RZ ;  /* 0x000000040c0c7c10 */ /* 0x000fe2000ff1e0ff */
[----:B-1----:R-:W-:-:S08]  /*0760*/  DADD R2, R2, R4 ;  /* 0x0000000002027229 */ /* 0x002fd00000000004 */
[----:B-----5:R-:W-:Y:S01]  /*0770*/  DFMA R4, R6, R14, R2 ;  /* 0x0000000e0604722b */ /* 0x020fe20000000002 */
[----:B------:R-:W-:Y:S02]  /*0780*/  IADD3.X R3, PT, PT, R0, UR5, RZ, P0, !PT ;  /* 0x0000000500037c10 */ /* 0x000fe400087fe4ff */
[----:B0-----:R-:W-:-:S05]  /*0790*/  LEA R2, P0, R12, UR8, 0x3 ;  /* 0x000000080c027c11 */ /* 0x001fca000f8018ff */
[----:B------:R-:W-:Y:S01]  /*07a0*/  DADD R4, -RZ, |R4| ;  /* 0x00000000ff047229 */ /* 0x000fe20000000504 */
[----:B------:R-:W-:-:S06]  /*07b0*/  LEA.HI.X R3, R12, UR9, R3, 0x3, P0 ;  /* 0x000000090c037c11 */ /* 0x000fcc00080f1c03 */
[----:B------:R-:W-:Y:S01]  /*07c0*/  STG.E.64 desc[UR6][R2.64+0x8], R4 ;  /* 0x0000080402007986 */ /* 0x000fe2000c101b06 */
[----:B------:R-:W-:Y:S05]  /*07d0*/  EXIT ;  /* 0x000000000000794d */ /* 0x000fea0003800000 */
        .weak           $__internal_2_$__cuda_sm20_dblrcp_rn_slowpath_v3
        .type           $__internal_2_$__cuda_sm20_dblrcp_rn_slowpath_v3,@function
        .size           $__internal_2_$__cuda_sm20_dblrcp_rn_slowpath_v3,(.L_x_24 - $__internal_2_$__cuda_sm20_dblrcp_rn_slowpath_v3)
$__internal_2_$__cuda_sm20_dblrcp_rn_slowpath_v3:
[----:B------:R-:W-:-:S14]  /*07e0*/  DSETP.GTU.AND P0, PT, |R4|, +INF , PT ;  /* 0x7ff000000400742a */ /* 0x000fdc0003f0c200 */
[----:B------:R-:W-:Y:S05]  /*07f0*/  @P0 BRA `(.L_x_18) ;  /* 0x00000000007c0947 */ /* 0x000fea0003800000 */
[----:B------:R-:W-:-:S05]  /*0800*/  LOP3.LUT R2, R5, 0x7fffffff, RZ, 0xc0, !PT ;  /* 0x7fffffff05027812 */ /* 0x000fca00078ec0ff */
[----:B------:R-:W-:-:S05]  /*0810*/  VIADD R8, R2, 0xffffffff ;  /* 0xffffffff02087836 */ /* 0x000fca0000000000 */
[----:B------:R-:W-:-:S13]  /*0820*/  ISETP.GE.U32.AND P0, PT, R8, 0x7fefffff, PT ;  /* 0x7fefffff0800780c */ /* 0x000fda0003f06070 */
[----:B------:R-:W-:Y:S02]  /*0830*/  @P0 LOP3.LUT R9, R5, 0x7ff00000, RZ, 0x3c, !PT ;  /* 0x7ff0000005090812 */ /* 0x000fe400078e3cff */
[----:B------:R-:W-:Y:S01]  /*0840*/  @P0 MOV R8, RZ ;  /* 0x000000ff00080202 */ /* 0x000fe20000000f00 */
        /* <DEDUP_REMOVED lines=16> */
.L_x_20:
[----:B------:R-:W-:Y:S01]  /*0950*/  DMUL R4, R4, 8.11296384146066816958e+31 ;  /* 0x4690000004047828 */ /* 0x000fe20000000000 */
[----:B------:R-:W-:-:S05]  /*0960*/  MOV R8, R12 ;  /* 0x0000000c00087202 */ /* 0x000fca0000000f00 */
        /* <DEDUP_REMOVED lines=8> */
.L_x_18:
[----:B------:R-:W-:Y:S01]  /*09f0*/  LOP3.LUT R9, R5, 0x80000, RZ, 0xfc, !PT ;  /* 0x0008000005097812 */ /* 0x000fe200078efcff */
[----:B------:R-:W-:-:S07]  /*0a00*/  IMAD.MOV.U32 R8, RZ, RZ, R4 ;  /* 0x000000ffff087224 */ /* 0x000fce00078e0004 */
.L_x_19:
[----:B------:R-:W-:Y:S01]  /*0a10*/  IMAD.MOV.U32 R4, RZ, RZ, R0 ;  /* 0x000000ffff047224 */ /* 0x000fe200078e0000 */
[----:B------:R-:W-:-:S04]  /*0a20*/  MOV R5, 0x0 ;  /* 0x0000000000057802 */ /* 0x000fc80000000f00 */
[----:B------:R-:W-:Y:S05]  /*0a30*/  RET.REL.NODEC R4 `(_Z10jacobi_GPUPdS_S_l) ;  /* 0xfffffff404707950 */ /* 0x000fea0003c3ffff */
.L_x_21:
        /* <DEDUP_REMOVED lines=12> */
.L_x_24:


//--------------------- .nv.shared._Z9reductionPdPKdl --------------------------
	.section	.nv.shared._Z9reductionPdPKdl,"aw",@nobits
	.sectionflags	@""
	.align	8
.nv.shared._Z9reductionPdPKdl:
	.zero		9216


//--------------------- .nv.shared.reserved.0     --------------------------
	.section	.nv.shared.reserved.0,"aw",@nobits
	.weak		__nv_reservedSMEM_offset_0_alias
	.size		__nv_reservedSMEM_offset_0_alias, 0, 64
	.other		__nv_reservedSMEM_offset_0_alias,@"STO_CUDA_RESERVED_SHARED STV_DEFAULT"
__nv_reservedSMEM_offset_0_alias:
	.zero		0
	.zero		64


//--------------------- .nv.shared._Z7res_GPUPdS_S_l --------------------------
	.section	.nv.shared._Z7res_GPUPdS_S_l,"aw",@nobits
	.sectionflags	@""
	.align	4
.nv.shared._Z7res_GPUPdS_S_l:
	.zero		5924


//--------------------- .nv.shared._Z10jacobi_GPUPdS_S_l --------------------------
	.section	.nv.shared._Z10jacobi_GPUPdS_S_l,"aw",@nobits
	.sectionflags	@""
	.align	4
.nv.shared._Z10jacobi_GPUPdS_S_l:
	.zero		5924


//--------------------- .nv.constant0._Z9reductionPdPKdl --------------------------
	.section	.nv.constant0._Z9reductionPdPKdl,"a",@progbits
	.sectionflags	@""
	.align	4
.nv.constant0._Z9reductionPdPKdl:
	.zero		920


//--------------------- .nv.constant0._Z7res_GPUPdS_S_l --------------------------
	.section	.nv.constant0._Z7res_GPUPdS_S_l,"a",@progbits
	.sectionflags	@""
	.align	4
.nv.constant0._Z7res_GPUPdS_S_l:
	.zero		928


//--------------------- .nv.constant0._Z10jacobi_GPUPdS_S_l --------------------------
	.section	.nv.constant0._Z10jacobi_GPUPdS_S_l,"a",@progbits
	.sectionflags	@""
	.align	4
.nv.constant0._Z10jacobi_GPUPdS_S_l:
	.zero		928


//--------------------- SYMBOLS --------------------------

	.type		.nv.reservedSmem.offset0,@object
	.size		.nv.reservedSmem.offset0,0x4
	.type		.nv.reservedSmem.cap,@object
	.size		.nv.reservedSmem.cap,0x4
